// auto-generated by cutlass_sweep.gemm — config: {"arch": "sm_90", "cluster_m": 4, "cluster_n": 2, "dtype": "fp16", "dtype_b": "fp16", "layout": "nt", "stages": 0, "tile_k": 64, "tile_m": 256, "tile_n": 128}
#include "cutlass/cutlass.h"
#include "cutlass/gemm/collective/collective_builder.hpp"
#include "cutlass/gemm/device/gemm_universal_adapter.h"
#include "cutlass/gemm/kernel/gemm_universal.hpp"
#include "cutlass/epilogue/collective/collective_builder.hpp"

using ElemA = cutlass::half_t;
using ElemB = cutlass::half_t;
using ElemCD = cutlass::half_t;
using Acc  = float;
using TileShape    = cute::Shape<cute::_256, cute::_128, cute::_64>;
using ClusterShape = cute::Shape<cute::_4, cute::_2, cute::_1>;

using CollectiveEpilogue = typename cutlass::epilogue::collective::CollectiveBuilder<
    cutlass::arch::Sm90, cutlass::arch::OpClassTensorOp,
    TileShape, ClusterShape,
    cutlass::epilogue::collective::EpilogueTileAuto,
    Acc, Acc,
    ElemCD, cutlass::layout::RowMajor, 128 / cutlass::sizeof_bits<ElemCD>::value,
    ElemCD, cutlass::layout::RowMajor, 128 / cutlass::sizeof_bits<ElemCD>::value,
    cutlass::epilogue::collective::EpilogueScheduleAuto
  >::CollectiveOp;

using CollectiveMainloop = typename cutlass::gemm::collective::CollectiveBuilder<
    cutlass::arch::Sm90, cutlass::arch::OpClassTensorOp,
    ElemA, cutlass::layout::RowMajor, 128 / cutlass::sizeof_bits<ElemA>::value,
    ElemB, cutlass::layout::ColumnMajor, 128 / cutlass::sizeof_bits<ElemB>::value,
    Acc,
    TileShape, ClusterShape,
    cutlass::gemm::collective::StageCountAutoCarveout<static_cast<int>(sizeof(typename CollectiveEpilogue::SharedStorage))>,
    cutlass::gemm::collective::KernelScheduleAuto
  >::CollectiveOp;

using GemmKernel = cutlass::gemm::kernel::GemmUniversal<
    cute::Shape<int,int,int,int>,
    CollectiveMainloop,
    CollectiveEpilogue
>;
using Gemm = cutlass::gemm::device::GemmUniversalAdapter<GemmKernel>;

// Force the device kernel symbol into the cubin without needing a host main.
auto* _anchor = &cutlass::device_kernel<GemmKernel>;


// ===== COMPILED SASS (sm_90a) =====

	.target	sm_90a

	.elftype	@"ET_EXEC"


//--------------------- .note.nv.tkinfo           --------------------------
	.section	.note.nv.tkinfo,"",@"SHT_NOTE"
	.sectionflags	@"SHF_NOTE_NV_TKINFO"
	.tkinfo
        /*0018*/ 	.word	0x00000002
        /*0030*/ 	.string	""
        /*0030*/ 	.string	"ptxas"
        /*0030*/ 	.string	"Cuda compilation tools, release 13.0, V13.0.88"
        /*0030*/ 	.string	"Build cuda_13.0.r13.0/compiler.36424714_0"
        /*0030*/ 	.string	"-arch sm_90a -m 64 "



//--------------------- .note.nv.cuinfo           --------------------------
	.section	.note.nv.cuinfo,"",@"SHT_NOTE"
	.sectionflags	@"SHF_NOTE_NV_CUINFO"
        /*0018*/ 	.short	0x0002
        /*001a*/ 	.short	0x005a
        /*001c*/ 	.short	0x0082
	.zero		2


//--------------------- .nv.info                  --------------------------
	.section	.nv.info,"",@"SHT_CUDA_INFO"
	.align	4


	//----- nvinfo : EIATTR_REGCOUNT
	.align		4
        /*0000*/ 	.byte	0x04, 0x2f
        /*0002*/ 	.short	(.L_15 - .L_14)
	.align		4
.L_14:
        /*0004*/ 	.word	index@(_ZN7cutlass13device_kernelINS_4gemm6kernel13GemmUniversalIN4cute5tupleIJiiiiEEENS1_10collective13CollectiveMmaINS1_34MainloopSm90TmaGmmaWarpSpecializedILi4ENS5_IJNS4_1CILi4EEENSA_ILi2EEENSA_ILi1EEEEEENS1_35KernelTmaWarpSpecializedCooperativeEEENS5_IJNSA_ILi256EEENSA_ILi128EEENSA_ILi64EEEEEENS_6half_tENS5_IJlSD_lEEESL_SM_NS4_8TiledMMAINS4_8MMA_AtomIJNS4_4SM904GMMA26MMA_64x128x16_F32F16F16_SSILNSQ_5MajorE0ELSS_0ELNSQ_7ScaleInE1ELST_1EEEEEENS4_6LayoutINS5_IJSC_SD_SD_EEENS5_IJSD_NSA_ILi0EEESY_EEEEENS5_IJNS4_10UnderscoreES11_S11_EEEEENS4_23SM90_TMA_LOAD_MULTICASTENS4_14ComposedLayoutINS4_7SwizzleILi3ELi4ELi3EEENS4_18smem_ptr_flag_bitsILi16EEENSW_INS5_IJNSA_ILi8EEESJ_EEENS5_IJSJ_SD_EEEEEEEvNS4_8identityES14_S1E_vS1F_EENS_8epilogue10collective6detail29Sm90TmaWarpSpecializedAdapterINS1I_15DefaultEpilogueISL_SM_SM_NS1H_6thread17LinearCombinationISL_Li1EffLNS1M_9ScaleType4KindE0ELNS_15FloatRoundStyleE2ESL_EENS1_15EpilogueDefaultEEEEEvvEEEEvNT_6ParamsE)
        /*0008*/ 	.word	0x000000a8


	//----- nvinfo : EIATTR_FRAME_SIZE
	.align		4
.L_15:
        /*000c*/ 	.byte	0x04, 0x11
        /*000e*/ 	.short	(.L_17 - .L_16)
	.align		4
.L_16:
        /*0010*/ 	.word	index@(_ZN7cutlass13device_kernelINS_4gemm6kernel13GemmUniversalIN4cute5tupleIJiiiiEEENS1_10collective13CollectiveMmaINS1_34MainloopSm90TmaGmmaWarpSpecializedILi4ENS5_IJNS4_1CILi4EEENSA_ILi2EEENSA_ILi1EEEEEENS1_35KernelTmaWarpSpecializedCooperativeEEENS5_IJNSA_ILi256EEENSA_ILi128EEENSA_ILi64EEEEEENS_6half_tENS5_IJlSD_lEEESL_SM_NS4_8TiledMMAINS4_8MMA_AtomIJNS4_4SM904GMMA26MMA_64x128x16_F32F16F16_SSILNSQ_5MajorE0ELSS_0ELNSQ_7ScaleInE1ELST_1EEEEEENS4_6LayoutINS5_IJSC_SD_SD_EEENS5_IJSD_NSA_ILi0EEESY_EEEEENS5_IJNS4_10UnderscoreES11_S11_EEEEENS4_23SM90_TMA_LOAD_MULTICASTENS4_14ComposedLayoutINS4_7SwizzleILi3ELi4ELi3EEENS4_18smem_ptr_flag_bitsILi16EEENSW_INS5_IJNSA_ILi8EEESJ_EEENS5_IJSJ_SD_EEEEEEEvNS4_8identityES14_S1E_vS1F_EENS_8epilogue10collective6detail29Sm90TmaWarpSpecializedAdapterINS1I_15DefaultEpilogueISL_SM_SM_NS1H_6thread17LinearCombinationISL_Li1EffLNS1M_9ScaleType4KindE0ELNS_15FloatRoundStyleE2ESL_EENS1_15EpilogueDefaultEEEEEvvEEEEvNT_6ParamsE)
        /*0014*/ 	.word	0x00000000


	//----- nvinfo : EIATTR_MIN_STACK_SIZE
	.align		4
.L_17:
        /*0018*/ 	.byte	0x04, 0x12
        /*001a*/ 	.short	(.L_19 - .L_18)
	.align		4
.L_18:
        /*001c*/ 	.word	index@(_ZN7cutlass13device_kernelINS_4gemm6kernel13GemmUniversalIN4cute5tupleIJiiiiEEENS1_10collective13CollectiveMmaINS1_34MainloopSm90TmaGmmaWarpSpecializedILi4ENS5_IJNS4_1CILi4EEENSA_ILi2EEENSA_ILi1EEEEEENS1_35KernelTmaWarpSpecializedCooperativeEEENS5_IJNSA_ILi256EEENSA_ILi128EEENSA_ILi64EEEEEENS_6half_tENS5_IJlSD_lEEESL_SM_NS4_8TiledMMAINS4_8MMA_AtomIJNS4_4SM904GMMA26MMA_64x128x16_F32F16F16_SSILNSQ_5MajorE0ELSS_0ELNSQ_7ScaleInE1ELST_1EEEEEENS4_6LayoutINS5_IJSC_SD_SD_EEENS5_IJSD_NSA_ILi0EEESY_EEEEENS5_IJNS4_10UnderscoreES11_S11_EEEEENS4_23SM90_TMA_LOAD_MULTICASTENS4_14ComposedLayoutINS4_7SwizzleILi3ELi4ELi3EEENS4_18smem_ptr_flag_bitsILi16EEENSW_INS5_IJNSA_ILi8EEESJ_EEENS5_IJSJ_SD_EEEEEEEvNS4_8identityES14_S1E_vS1F_EENS_8epilogue10collective6detail29Sm90TmaWarpSpecializedAdapterINS1I_15DefaultEpilogueISL_SM_SM_NS1H_6thread17LinearCombinationISL_Li1EffLNS1M_9ScaleType4KindE0ELNS_15FloatRoundStyleE2ESL_EENS1_15EpilogueDefaultEEEEEvvEEEEvNT_6ParamsE)
        /*0020*/ 	.word	0x00000000
.L_19:


//--------------------- .nv.compat                --------------------------
	.section	.nv.compat,"",@"SHT_CUDA_COMPAT_INFO"
	.align	4
        /*0000*/ 	.byte	0x02, 0x09, 0x01, 0x00, 0x02, 0x02, 0x04, 0x00, 0x02, 0x05, 0x05, 0x00, 0x03, 0x07, 0x01, 0x01
        /*0010*/ 	.byte	0x02, 0x03, 0x01, 0x00, 0x02, 0x06, 0x01, 0x00, 0x04, 0x0b, 0x08, 0x00, 0x00, 0x00, 0x00, 0x00
        /*0020*/ 	.byte	0x00, 0x00, 0x00, 0x00


//--------------------- .nv.info._ZN7cutlass13device_kernelINS_4gemm6kernel13GemmUniversalIN4cute5tupleIJiiiiEEENS1_10collective13CollectiveMmaINS1_34MainloopSm90TmaGmmaWarpSpecializedILi4ENS5_IJNS4_1CILi4EEENSA_ILi2EEENSA_ILi1EEEEEENS1_35KernelTmaWarpSpecializedCooperativeEEENS5_IJNSA_ILi256EEENSA_ILi128EEENSA_ILi64EEEEEENS_6half_tENS5_IJlSD_lEEESL_SM_NS4_8TiledMMAINS4_8MMA_AtomIJNS4_4SM904GMMA26MMA_64x128x16_F32F16F16_SSILNSQ_5MajorE0ELSS_0ELNSQ_7ScaleInE1ELST_1EEEEEENS4_6LayoutINS5_IJSC_SD_SD_EEENS5_IJSD_NSA_ILi0EEESY_EEEEENS5_IJNS4_10UnderscoreES11_S11_EEEEENS4_23SM90_TMA_LOAD_MULTICASTENS4_14ComposedLayoutINS4_7SwizzleILi3ELi4ELi3EEENS4_18smem_ptr_flag_bitsILi16EEENSW_INS5_IJNSA_ILi8EEESJ_EEENS5_IJSJ_SD_EEEEEEEvNS4_8identityES14_S1E_vS1F_EENS_8epilogue10collective6detail29Sm90TmaWarpSpecializedAdapterINS1I_15DefaultEpilogueISL_SM_SM_NS1H_6thread17LinearCombinationISL_Li1EffLNS1M_9ScaleType4KindE0ELNS_15FloatRoundStyleE2ESL_EENS1_15EpilogueDefaultEEEEEvvEEEEvNT_6ParamsE --------------------------
	.section	.nv.info._ZN7cutlass13device_kernelINS_4gemm6kernel13GemmUniversalIN4cute5tupleIJiiiiEEENS1_10collective13CollectiveMmaINS1_34MainloopSm90TmaGmmaWarpSpecializedILi4ENS5_IJNS4_1CILi4EEENSA_ILi2EEENSA_ILi1EEEEEENS1_35KernelTmaWarpSpecializedCooperativeEEENS5_IJNSA_ILi256EEENSA_ILi128EEENSA_ILi64EEEEEENS_6half_tENS5_IJlSD_lEEESL_SM_NS4_8TiledMMAINS4_8MMA_AtomIJNS4_4SM904GMMA26MMA_64x128x16_F32F16F16_SSILNSQ_5MajorE0ELSS_0ELNSQ_7ScaleInE1ELST_1EEEEEENS4_6LayoutINS5_IJSC_SD_SD_EEENS5_IJSD_NSA_ILi0EEESY_EEEEENS5_IJNS4_10UnderscoreES11_S11_EEEEENS4_23SM90_TMA_LOAD_MULTICASTENS4_14ComposedLayoutINS4_7SwizzleILi3ELi4ELi3EEENS4_18smem_ptr_flag_bitsILi16EEENSW_INS5_IJNSA_ILi8EEESJ_EEENS5_IJSJ_SD_EEEEEEEvNS4_8identityES14_S1E_vS1F_EENS_8epilogue10collective6detail29Sm90TmaWarpSpecializedAdapterINS1I_15DefaultEpilogueISL_SM_SM_NS1H_6thread17LinearCombinationISL_Li1EffLNS1M_9ScaleType4KindE0ELNS_15FloatRoundStyleE2ESL_EENS1_15EpilogueDefaultEEEEEvvEEEEvNT_6ParamsE,"",@"SHT_CUDA_INFO"
	.sectionflags	@""
	.align	4


	//----- nvinfo : EIATTR_CUDA_API_VERSION
	.align		4
        /*0000*/ 	.byte	0x04, 0x37
        /*0002*/ 	.short	(.L_21 - .L_20)
.L_20:
        /*0004*/ 	.word	0x00000082


	//----- nvinfo : EIATTR_KPARAM_INFO
	.align		4
.L_21:
        /*0008*/ 	.byte	0x04, 0x17
        /*000a*/ 	.short	(.L_23 - .L_22)
.L_22:
        /*000c*/ 	.word	0x00000000
        /*0010*/ 	.short	0x0000
        /*0012*/ 	.short	0x0070
        /*0014*/ 	.byte	0x00, 0xf0, 0x01, 0x10


	//----- nvinfo : EIATTR_SPARSE_MMA_MASK
	.align		4
.L_23:
        /*0018*/ 	.byte	0x03, 0x50
        /*001a*/ 	.short	0x0000


	//----- nvinfo : EIATTR_MAXREG_COUNT
	.align		4
        /*001c*/ 	.byte	0x03, 0x1b
        /*001e*/ 	.short	0x00a8


	//----- nvinfo : EIATTR_NUM_BARRIERS
	.align		4
        /*0020*/ 	.byte	0x02, 0x4c
        /*0022*/ 	.byte	0x01
	.zero		1


	//----- nvinfo : EIATTR_EXTERNS
	.align		4
        /*0024*/ 	.byte	0x04, 0x0f
        /*0026*/ 	.short	(.L_25 - .L_24)


	//   ....[0]....
	.align		4
.L_24:
        /*0028*/ 	.word	index@(__assertfail)


	//----- nvinfo : EIATTR_MERCURY_ISA_VERSION
	.align		4
.L_25:
        /*002c*/ 	.byte	0x03, 0x5f
        /*002e*/ 	.short	0x0101


	//----- nvinfo : EIATTR_INT_WARP_WIDE_INSTR_OFFSETS
	.align		4
        /*0030*/ 	.byte	0x04, 0x31
        /*0032*/ 	.short	(.L_27 - .L_26)


	//   ....[0]....
.L_26:
        /*0034*/ 	.word	0x00000480


	//   ....[1]....
        /*0038*/ 	.word	0x000004b0


	//   ....[2]....
        /*003c*/ 	.word	0x00000660


	//   ....[3]....
        /*0040*/ 	.word	0x00001f70


	//----- nvinfo : EIATTR_COOP_GROUP_MASK_REGIDS
	.align		4
.L_27:
        /*0044*/ 	.byte	0x04, 0x29
        /*0046*/ 	.short	(.L_29 - .L_28)


	//   ....[0]....
.L_28:
        /*0048*/ 	.word	0xffffffff


	//   ....[1]....
        /*004c*/ 	.word	0xffffffff


	//   ....[2]....
        /*0050*/ 	.word	0xffffffff


	//   ....[3]....
        /*0054*/ 	.word	0xffffffff


	//   ....[4]....
        /*0058*/ 	.word	0xffffffff


	//   ....[5]....
        /*005c*/ 	.word	0xffffffff


	//----- nvinfo : EIATTR_COOP_GROUP_INSTR_OFFSETS
	.align		4
.L_29:
        /*0060*/ 	.byte	0x04, 0x28
        /*0062*/ 	.short	(.L_31 - .L_30)


	//   ....[0]....
.L_30:
        /*0064*/ 	.word	0x00000060


	//   ....[1]....
        /*0068*/ 	.word	0x00000070


	//   ....[2]....
        /*006c*/ 	.word	0x00000130


	//   ....[3]....
        /*0070*/ 	.word	0x000002d0


	//   ....[4]....
        /*0074*/ 	.word	0x00000810


	//   ....[5]....
        /*0078*/ 	.word	0x00001260


	//----- nvinfo : EIATTR_REG_RECONFIG
	.align		4
.L_31:
        /*007c*/ 	.byte	0x01, 0x54
	.zero		2


	//----- nvinfo : EIATTR_SYSCALL_OFFSETS
	.align		4
        /*0080*/ 	.byte	0x04, 0x46
        /*0082*/ 	.short	(.L_33 - .L_32)


	//   ....[0]....
.L_32:
        /*0084*/ 	.word	0x00001420


	//----- nvinfo : EIATTR_MBARRIER_INSTR_OFFSETS
	.align		4
.L_33:
        /*0088*/ 	.byte	0x04, 0x39
        /*008a*/ 	.short	(.L_35 - .L_34)


	//   ....[0]....
.L_34:
        /*008c*/ 	.word	0x00000230
        /*0090*/ 	.word	0x000000ff
        /*0094*/ 	.word	0x00000000
        /*0098*/ 	.short	0x0100
        /*009a*/ 	.byte	0x08
	.zero		1


	//   ....[1]....
        /*009c*/ 	.word	0x00000240
        /*00a0*/ 	.word	0x000000ff
        /*00a4*/ 	.word	0x00000020
        /*00a8*/ 	.short	0x0100
        /*00aa*/ 	.byte	0x08
	.zero		1


	//   ....[2]....
        /*00ac*/ 	.word	0x00000250
        /*00b0*/ 	.word	0x000000ff
        /*00b4*/ 	.word	0x00000008
        /*00b8*/ 	.short	0x0100
        /*00ba*/ 	.byte	0x08
	.zero		1


	//   ....[3]....
        /*00bc*/ 	.word	0x00000260
        /*00c0*/ 	.word	0x000000ff
        /*00c4*/ 	.word	0x00000028
        /*00c8*/ 	.short	0x0100
        /*00ca*/ 	.byte	0x08
	.zero		1


	//   ....[4]....
        /*00cc*/ 	.word	0x00000270
        /*00d0*/ 	.word	0x000000ff
        /*00d4*/ 	.word	0x00000010
        /*00d8*/ 	.short	0x0100
        /*00da*/ 	.byte	0x08
	.zero		1


	//   ....[5]....
        /*00dc*/ 	.word	0x00000280
        /*00e0*/ 	.word	0x000000ff
        /*00e4*/ 	.word	0x00000030
        /*00e8*/ 	.short	0x0100
        /*00ea*/ 	.byte	0x08
	.zero		1


	//   ....[6]....
        /*00ec*/ 	.word	0x00000290
        /*00f0*/ 	.word	0x000000ff
        /*00f4*/ 	.word	0x00000018
        /*00f8*/ 	.short	0x0100
        /*00fa*/ 	.byte	0x08
	.zero		1


	//   ....[7]....
        /*00fc*/ 	.word	0x000002a0
        /*0100*/ 	.word	0x000000ff
        /*0104*/ 	.word	0x00000038
        /*0108*/ 	.short	0x0100
        /*010a*/ 	.byte	0x08
	.zero		1


	//   ....[8]....
        /*010c*/ 	.word	0x000006f0
        /*0110*/ 	.word	0x000000ff
        /*0114*/ 	.word	0x00000050
        /*0118*/ 	.short	0x0100
        /*011a*/ 	.byte	0x06
	.zero		1


	//   ....[9]....
        /*011c*/ 	.word	0x00000790
        /*0120*/ 	.word	0x000000ff
        /*0124*/ 	.word	0x00000058
        /*0128*/ 	.short	0x0100
        /*012a*/ 	.byte	0x06
	.zero		1


	//   ....[10]....
        /*012c*/ 	.word	0x000014e0
        /*0130*/ 	.word	0x00000003
        /*0134*/ 	.word	0x00000000
        /*0138*/ 	.short	0x010a
        /*013a*/ 	.byte	0x3f
	.zero		1


	//   ....[11]....
        /*013c*/ 	.word	0x00001520
        /*0140*/ 	.word	0x00000003
        /*0144*/ 	.word	0x00000000
        /*0148*/ 	.short	0x010a
        /*014a*/ 	.byte	0x3f
	.zero		1


	//   ....[12]....
        /*014c*/ 	.word	0x00001a30
        /*0150*/ 	.word	0x00000005
        /*0154*/ 	.word	0x00000000
        /*0158*/ 	.short	0x010a
        /*015a*/ 	.byte	0x3f
	.zero		1


	//   ....[13]....
        /*015c*/ 	.word	0x00001a70
        /*0160*/ 	.word	0x00000005
        /*0164*/ 	.word	0x00000000
        /*0168*/ 	.short	0x010a
        /*016a*/ 	.byte	0x3f
	.zero		1


	//   ....[14]....
        /*016c*/ 	.word	0x00001e10
        /*0170*/ 	.word	0x00000005
        /*0174*/ 	.word	0x00000000
        /*0178*/ 	.short	0x0101
        /*017a*/ 	.byte	0x3f
	.zero		1


	//   ....[15]....
        /*017c*/ 	.word	0x00001ff0
        /*0180*/ 	.word	0x00000003
        /*0184*/ 	.word	0x00000000
        /*0188*/ 	.short	0x0101
        /*018a*/ 	.byte	0x3f
	.zero		1


	//   ....[16]....
        /*018c*/ 	.word	0x0000b950
        /*0190*/ 	.word	0x00000016
        /*0194*/ 	.word	0x00000020
        /*0198*/ 	.short	0x010a
        /*019a*/ 	.byte	0x3f
	.zero		1


	//   ....[17]....
        /*019c*/ 	.word	0x0000bd30
        /*01a0*/ 	.word	0x00000004
        /*01a4*/ 	.word	0x00000058
        /*01a8*/ 	.short	0x0101
        /*01aa*/ 	.byte	0x3f
	.zero		1


	//   ....[18]....
        /*01ac*/ 	.word	0x0000c440
        /*01b0*/ 	.word	0x00000005
        /*01b4*/ 	.word	0x00000000
        /*01b8*/ 	.short	0x010a
        /*01ba*/ 	.byte	0x3f
	.zero		1


	//   ....[19]....
        /*01bc*/ 	.word	0x0000c4c0
        /*01c0*/ 	.word	0x00000007
        /*01c4*/ 	.word	0x00000000
        /*01c8*/ 	.short	0x010a
        /*01ca*/ 	.byte	0x3f
	.zero		1


	//   ....[20]....
        /*01cc*/ 	.word	0x0000c550
        /*01d0*/ 	.word	0x00000006
        /*01d4*/ 	.word	0x00000000
        /*01d8*/ 	.short	0x010a
        /*01da*/ 	.byte	0x3f
	.zero		1


	//   ....[21]....
        /*01dc*/ 	.word	0x0000c5e0
        /*01e0*/ 	.word	0x00000003
        /*01e4*/ 	.word	0x00000000
        /*01e8*/ 	.short	0x010a
        /*01ea*/ 	.byte	0x3f
	.zero		1


	//   ....[22]....
        /*01ec*/ 	.word	0x0000c640
        /*01f0*/ 	.word	0x00000003
        /*01f4*/ 	.word	0x00000000
        /*01f8*/ 	.short	0x010a
        /*01fa*/ 	.byte	0x3f
	.zero		1


	//   ....[23]....
        /*01fc*/ 	.word	0x0000c690
        /*0200*/ 	.word	0x00000005
        /*0204*/ 	.word	0x00000000
        /*0208*/ 	.short	0x010a
        /*020a*/ 	.byte	0x3f
	.zero		1


	//   ....[24]....
        /*020c*/ 	.word	0x0000c760
        /*0210*/ 	.word	0x00000016
        /*0214*/ 	.word	0x00000020
        /*0218*/ 	.short	0x010a
        /*021a*/ 	.byte	0x3f
	.zero		1


	//   ....[25]....
        /*021c*/ 	.word	0x0000c830
        /*0220*/ 	.word	0x00000005
        /*0224*/ 	.word	0x00000000
        /*0228*/ 	.short	0x010a
        /*022a*/ 	.byte	0x3f
	.zero		1


	//   ....[26]....
        /*022c*/ 	.word	0x0000c880
        /*0230*/ 	.word	0x00000007
        /*0234*/ 	.word	0x00000000
        /*0238*/ 	.short	0x010a
        /*023a*/ 	.byte	0x3f
	.zero		1


	//   ....[27]....
        /*023c*/ 	.word	0x0000c8d0
        /*0240*/ 	.word	0x00000006
        /*0244*/ 	.word	0x00000000
        /*0248*/ 	.short	0x010a
        /*024a*/ 	.byte	0x3f
	.zero		1


	//----- nvinfo : EIATTR_NUM_MBARRIERS
	.align		4
.L_35:
        /*024c*/ 	.byte	0x03, 0x38
        /*024e*/ 	.short	0x000a


	//----- nvinfo : EIATTR_EXIT_INSTR_OFFSETS
	.align		4
        /*0250*/ 	.byte	0x04, 0x1c
        /*0252*/ 	.short	(.L_37 - .L_36)


	//   ....[0]....
.L_36:
        /*0254*/ 	.word	0x00000970


	//   ....[1]....
        /*0258*/ 	.word	0x00001190


	//   ....[2]....
        /*025c*/ 	.word	0x0000af30


	//   ....[3]....
        /*0260*/ 	.word	0x0000b490


	//   ....[4]....
        /*0264*/ 	.word	0x0000c630


	//----- nvinfo : EIATTR_MAX_THREADS
	.align		4
.L_37:
        /*0268*/ 	.byte	0x04, 0x05
        /*026a*/ 	.short	(.L_39 - .L_38)
.L_38:
        /*026c*/ 	.word	0x00000180
        /*0270*/ 	.word	0x00000001
        /*0274*/ 	.word	0x00000001


	//----- nvinfo : EIATTR_CRS_STACK_SIZE
	.align		4
.L_39:
        /*0278*/ 	.byte	0x04, 0x1e
        /*027a*/ 	.short	(.L_41 - .L_40)
.L_40:
        /*027c*/ 	.word	0x00000000


	//----- nvinfo : EIATTR_CBANK_PARAM_SIZE
	.align		4
.L_41:
        /*0280*/ 	.byte	0x03, 0x19
        /*0282*/ 	.short	0x0470


	//----- nvinfo : EIATTR_PARAM_CBANK
	.align		4
        /*0284*/ 	.byte	0x04, 0x0a
        /*0286*/ 	.short	(.L_43 - .L_42)
	.align		4
.L_42:
        /*0288*/ 	.word	index@(.nv.constant0._ZN7cutlass13device_kernelINS_4gemm6kernel13GemmUniversalIN4cute5tupleIJiiiiEEENS1_10collective13CollectiveMmaINS1_34MainloopSm90TmaGmmaWarpSpecializedILi4ENS5_IJNS4_1CILi4EEENSA_ILi2EEENSA_ILi1EEEEEENS1_35KernelTmaWarpSpecializedCooperativeEEENS5_IJNSA_ILi256EEENSA_ILi128EEENSA_ILi64EEEEEENS_6half_tENS5_IJlSD_lEEESL_SM_NS4_8TiledMMAINS4_8MMA_AtomIJNS4_4SM904GMMA26MMA_64x128x16_F32F16F16_SSILNSQ_5MajorE0ELSS_0ELNSQ_7ScaleInE1ELST_1EEEEEENS4_6LayoutINS5_IJSC_SD_SD_EEENS5_IJSD_NSA_ILi0EEESY_EEEEENS5_IJNS4_10UnderscoreES11_S11_EEEEENS4_23SM90_TMA_LOAD_MULTICASTENS4_14ComposedLayoutINS4_7SwizzleILi3ELi4ELi3EEENS4_18smem_ptr_flag_bitsILi16EEENSW_INS5_IJNSA_ILi8EEESJ_EEENS5_IJSJ_SD_EEEEEEEvNS4_8identityES14_S1E_vS1F_EENS_8epilogue10collective6detail29Sm90TmaWarpSpecializedAdapterINS1I_15DefaultEpilogueISL_SM_SM_NS1H_6thread17LinearCombinationISL_Li1EffLNS1M_9ScaleType4KindE0ELNS_15FloatRoundStyleE2ESL_EENS1_15EpilogueDefaultEEEEEvvEEEEvNT_6ParamsE)
        /*028c*/ 	.short	0x0210
        /*028e*/ 	.short	0x0470


	//----- nvinfo : EIATTR_SW_WAR
	.align		4
.L_43:
        /*0290*/ 	.byte	0x04, 0x36
        /*0292*/ 	.short	(.L_45 - .L_44)
.L_44:
        /*0294*/ 	.word	0x00000008
.L_45:


//--------------------- .nv.callgraph             --------------------------
	.section	.nv.callgraph,"",@"SHT_CUDA_CALLGRAPH"
	.align	4
	.sectionentsize	8
	.align		4
        /*0000*/ 	.word	0x00000000
	.align		4
        /*0004*/ 	.word	0xffffffff
	.align		4
        /*0008*/ 	.word	index@(_ZN7cutlass13device_kernelINS_4gemm6kernel13GemmUniversalIN4cute5tupleIJiiiiEEENS1_10collective13CollectiveMmaINS1_34MainloopSm90TmaGmmaWarpSpecializedILi4ENS5_IJNS4_1CILi4EEENSA_ILi2EEENSA_ILi1EEEEEENS1_35KernelTmaWarpSpecializedCooperativeEEENS5_IJNSA_ILi256EEENSA_ILi128EEENSA_ILi64EEEEEENS_6half_tENS5_IJlSD_lEEESL_SM_NS4_8TiledMMAINS4_8MMA_AtomIJNS4_4SM904GMMA26MMA_64x128x16_F32F16F16_SSILNSQ_5MajorE0ELSS_0ELNSQ_7ScaleInE1ELST_1EEEEEENS4_6LayoutINS5_IJSC_SD_SD_EEENS5_IJSD_NSA_ILi0EEESY_EEEEENS5_IJNS4_10UnderscoreES11_S11_EEEEENS4_23SM90_TMA_LOAD_MULTICASTENS4_14ComposedLayoutINS4_7SwizzleILi3ELi4ELi3EEENS4_18smem_ptr_flag_bitsILi16EEENSW_INS5_IJNSA_ILi8EEESJ_EEENS5_IJSJ_SD_EEEEEEEvNS4_8identityES14_S1E_vS1F_EENS_8epilogue10collective6detail29Sm90TmaWarpSpecializedAdapterINS1I_15DefaultEpilogueISL_SM_SM_NS1H_6thread17LinearCombinationISL_Li1EffLNS1M_9ScaleType4KindE0ELNS_15FloatRoundStyleE2ESL_EENS1_15EpilogueDefaultEEEEEvvEEEEvNT_6ParamsE)
	.align		4
        /*000c*/ 	.word	index@(__assertfail)
	.align		4
        /*0010*/ 	.word	0x00000000
	.align		4
        /*0014*/ 	.word	0xfffffffe
	.align		4
        /*0018*/ 	.word	0x00000000
	.align		4
        /*001c*/ 	.word	0xfffffffd
	.align		4
        /*0020*/ 	.word	0x00000000
	.align		4
        /*0024*/ 	.word	0xfffffffc


//--------------------- .nv.constant4             --------------------------
	.section	.nv.constant4,"a",@progbits
	.align	8
	.align		8
.nv.constant4:
        /*0000*/ 	.dword	__assertfail
	.align		8
        /*0008*/ 	.dword	__unnamed_1
	.align		8
        /*0010*/ 	.dword	_ZN40_INTERNAL_e1c461ea_4_k_cu_4e827b9c_197954cuda3std3__45__cpo5beginE
	.align		8
        /*0018*/ 	.dword	_ZN40_INTERNAL_e1c461ea_4_k_cu_4e827b9c_197954cuda3std3__45__cpo3endE
	.align		8
        /*0020*/ 	.dword	_ZN40_INTERNAL_e1c461ea_4_k_cu_4e827b9c_197954cuda3std3__45__cpo6cbeginE
	.align		8
        /*0028*/ 	.dword	_ZN40_INTERNAL_e1c461ea_4_k_cu_4e827b9c_197954cuda3std3__45__cpo4cendE
	.align		8
        /*0030*/ 	.dword	_ZN40_INTERNAL_e1c461ea_4_k_cu_4e827b9c_197954cuda3std3__442_GLOBAL__N__e1c461ea_4_k_cu_4e827b9c_197956ignoreE
	.align		8
        /*0038*/ 	.dword	_ZN40_INTERNAL_e1c461ea_4_k_cu_4e827b9c_197954cuda3std3__419piecewise_constructE
	.align		8
        /*0040*/ 	.dword	_ZN40_INTERNAL_e1c461ea_4_k_cu_4e827b9c_197954cuda3std3__48in_placeE
	.align		8
        /*0048*/ 	.dword	_ZN40_INTERNAL_e1c461ea_4_k_cu_4e827b9c_197954cuda3std6ranges3__45__cpo4swapE
	.align		8
        /*0050*/ 	.dword	_ZN40_INTERNAL_e1c461ea_4_k_cu_4e827b9c_197954cuda3std6ranges3__45__cpo9iter_moveE
	.align		8
        /*0058*/ 	.dword	_ZN40_INTERNAL_e1c461ea_4_k_cu_4e827b9c_197954cute7productE
	.align		8
        /*0060*/ 	.dword	_ZN40_INTERNAL_e1c461ea_4_k_cu_4e827b9c_197954cute1_E
	.align		8
        /*0068*/ 	.dword	$str$22
	.align		8
        /*0070*/ 	.dword	$str$23


//--------------------- .text._ZN7cutlass13device_kernelINS_4gemm6kernel13GemmUniversalIN4cute5tupleIJiiiiEEENS1_10collective13CollectiveMmaINS1_34MainloopSm90TmaGmmaWarpSpecializedILi4ENS5_IJNS4_1CILi4EEENSA_ILi2EEENSA_ILi1EEEEEENS1_35KernelTmaWarpSpecializedCooperativeEEENS5_IJNSA_ILi256EEENSA_ILi128EEENSA_ILi64EEEEEENS_6half_tENS5_IJlSD_lEEESL_SM_NS4_8TiledMMAINS4_8MMA_AtomIJNS4_4SM904GMMA26MMA_64x128x16_F32F16F16_SSILNSQ_5MajorE0ELSS_0ELNSQ_7ScaleInE1ELST_1EEEEEENS4_6LayoutINS5_IJSC_SD_SD_EEENS5_IJSD_NSA_ILi0EEESY_EEEEENS5_IJNS4_10UnderscoreES11_S11_EEEEENS4_23SM90_TMA_LOAD_MULTICASTENS4_14ComposedLayoutINS4_7SwizzleILi3ELi4ELi3EEENS4_18smem_ptr_flag_bitsILi16EEENSW_INS5_IJNSA_ILi8EEESJ_EEENS5_IJSJ_SD_EEEEEEEvNS4_8identityES14_S1E_vS1F_EENS_8epilogue10collective6detail29Sm90TmaWarpSpecializedAdapterINS1I_15DefaultEpilogueISL_SM_SM_NS1H_6thread17LinearCombinationISL_Li1EffLNS1M_9ScaleType4KindE0ELNS_15FloatRoundStyleE2ESL_EENS1_15EpilogueDefaultEEEEEvvEEEEvNT_6ParamsE --------------------------
	.section	.text._ZN7cutlass13device_kernelINS_4gemm6kernel13GemmUniversalIN4cute5tupleIJiiiiEEENS1_10collective13CollectiveMmaINS1_34MainloopSm90TmaGmmaWarpSpecializedILi4ENS5_IJNS4_1CILi4EEENSA_ILi2EEENSA_ILi1EEEEEENS1_35KernelTmaWarpSpecializedCooperativeEEENS5_IJNSA_ILi256EEENSA_ILi128EEENSA_ILi64EEEEEENS_6half_tENS5_IJlSD_lEEESL_SM_NS4_8TiledMMAINS4_8MMA_AtomIJNS4_4SM904GMMA26MMA_64x128x16_F32F16F16_SSILNSQ_5MajorE0ELSS_0ELNSQ_7ScaleInE1ELST_1EEEEEENS4_6LayoutINS5_IJSC_SD_SD_EEENS5_IJSD_NSA_ILi0EEESY_EEEEENS5_IJNS4_10UnderscoreES11_S11_EEEEENS4_23SM90_TMA_LOAD_MULTICASTENS4_14ComposedLayoutINS4_7SwizzleILi3ELi4ELi3EEENS4_18smem_ptr_flag_bitsILi16EEENSW_INS5_IJNSA_ILi8EEESJ_EEENS5_IJSJ_SD_EEEEEEEvNS4_8identityES14_S1E_vS1F_EENS_8epilogue10collective6detail29Sm90TmaWarpSpecializedAdapterINS1I_15DefaultEpilogueISL_SM_SM_NS1H_6thread17LinearCombinationISL_Li1EffLNS1M_9ScaleType4KindE0ELNS_15FloatRoundStyleE2ESL_EENS1_15EpilogueDefaultEEEEEvvEEEEvNT_6ParamsE,"ax",@progbits
	.align	128
.text._ZN7cutlass13device_kernelINS_4gemm6kernel13GemmUniversalIN4cute5tupleIJiiiiEEENS1_10collective13CollectiveMmaINS1_34MainloopSm90TmaGmmaWarpSpecializedILi4ENS5_IJNS4_1CILi4EEENSA_ILi2EEENSA_ILi1EEEEEENS1_35KernelTmaWarpSpecializedCooperativeEEENS5_IJNSA_ILi256EEENSA_ILi128EEENSA_ILi64EEEEEENS_6half_tENS5_IJlSD_lEEESL_SM_NS4_8TiledMMAINS4_8MMA_AtomIJNS4_4SM904GMMA26MMA_64x128x16_F32F16F16_SSILNSQ_5MajorE0ELSS_0ELNSQ_7ScaleInE1ELST_1EEEEEENS4_6LayoutINS5_IJSC_SD_SD_EEENS5_IJSD_NSA_ILi0EEESY_EEEEENS5_IJNS4_10UnderscoreES11_S11_EEEEENS4_23SM90_TMA_LOAD_MULTICASTENS4_14ComposedLayoutINS4_7SwizzleILi3ELi4ELi3EEENS4_18smem_ptr_flag_bitsILi16EEENSW_INS5_IJNSA_ILi8EEESJ_EEENS5_IJSJ_SD_EEEEEEEvNS4_8identityES14_S1E_vS1F_EENS_8epilogue10collective6detail29Sm90TmaWarpSpecializedAdapterINS1I_15DefaultEpilogueISL_SM_SM_NS1H_6thread17LinearCombinationISL_Li1EffLNS1M_9ScaleType4KindE0ELNS_15FloatRoundStyleE2ESL_EENS1_15EpilogueDefaultEEEEEvvEEEEvNT_6ParamsE:
        .type           _ZN7cutlass13device_kernelINS_4gemm6kernel13GemmUniversalIN4cute5tupleIJiiiiEEENS1_10collective13CollectiveMmaINS1_34MainloopSm90TmaGmmaWarpSpecializedILi4ENS5_IJNS4_1CILi4EEENSA_ILi2EEENSA_ILi1EEEEEENS1_35KernelTmaWarpSpecializedCooperativeEEENS5_IJNSA_ILi256EEENSA_ILi128EEENSA_ILi64EEEEEENS_6half_tENS5_IJlSD_lEEESL_SM_NS4_8TiledMMAINS4_8MMA_AtomIJNS4_4SM904GMMA26MMA_64x128x16_F32F16F16_SSILNSQ_5MajorE0ELSS_0ELNSQ_7ScaleInE1ELST_1EEEEEENS4_6LayoutINS5_IJSC_SD_SD_EEENS5_IJSD_NSA_ILi0EEESY_EEEEENS5_IJNS4_10UnderscoreES11_S11_EEEEENS4_23SM90_TMA_LOAD_MULTICASTENS4_14ComposedLayoutINS4_7SwizzleILi3ELi4ELi3EEENS4_18smem_ptr_flag_bitsILi16EEENSW_INS5_IJNSA_ILi8EEESJ_EEENS5_IJSJ_SD_EEEEEEEvNS4_8identityES14_S1E_vS1F_EENS_8epilogue10collective6detail29Sm90TmaWarpSpecializedAdapterINS1I_15DefaultEpilogueISL_SM_SM_NS1H_6thread17LinearCombinationISL_Li1EffLNS1M_9ScaleType4KindE0ELNS_15FloatRoundStyleE2ESL_EENS1_15EpilogueDefaultEEEEEvvEEEEvNT_6ParamsE,@function
        .size           _ZN7cutlass13device_kernelINS_4gemm6kernel13GemmUniversalIN4cute5tupleIJiiiiEEENS1_10collective13CollectiveMmaINS1_34MainloopSm90TmaGmmaWarpSpecializedILi4ENS5_IJNS4_1CILi4EEENSA_ILi2EEENSA_ILi1EEEEEENS1_35KernelTmaWarpSpecializedCooperativeEEENS5_IJNSA_ILi256EEENSA_ILi128EEENSA_ILi64EEEEEENS_6half_tENS5_IJlSD_lEEESL_SM_NS4_8TiledMMAINS4_8MMA_AtomIJNS4_4SM904GMMA26MMA_64x128x16_F32F16F16_SSILNSQ_5MajorE0ELSS_0ELNSQ_7ScaleInE1ELST_1EEEEEENS4_6LayoutINS5_IJSC_SD_SD_EEENS5_IJSD_NSA_ILi0EEESY_EEEEENS5_IJNS4_10UnderscoreES11_S11_EEEEENS4_23SM90_TMA_LOAD_MULTICASTENS4_14ComposedLayoutINS4_7SwizzleILi3ELi4ELi3EEENS4_18smem_ptr_flag_bitsILi16EEENSW_INS5_IJNSA_ILi8EEESJ_EEENS5_IJSJ_SD_EEEEEEEvNS4_8identityES14_S1E_vS1F_EENS_8epilogue10collective6detail29Sm90TmaWarpSpecializedAdapterINS1I_15DefaultEpilogueISL_SM_SM_NS1H_6thread17LinearCombinationISL_Li1EffLNS1M_9ScaleType4KindE0ELNS_15FloatRoundStyleE2ESL_EENS1_15EpilogueDefaultEEEEEvvEEEEvNT_6ParamsE,(.L_x_323 - _ZN7cutlass13device_kernelINS_4gemm6kernel13GemmUniversalIN4cute5tupleIJiiiiEEENS1_10collective13CollectiveMmaINS1_34MainloopSm90TmaGmmaWarpSpecializedILi4ENS5_IJNS4_1CILi4EEENSA_ILi2EEENSA_ILi1EEEEEENS1_35KernelTmaWarpSpecializedCooperativeEEENS5_IJNSA_ILi256EEENSA_ILi128EEENSA_ILi64EEEEEENS_6half_tENS5_IJlSD_lEEESL_SM_NS4_8TiledMMAINS4_8MMA_AtomIJNS4_4SM904GMMA26MMA_64x128x16_F32F16F16_SSILNSQ_5MajorE0ELSS_0ELNSQ_7ScaleInE1ELST_1EEEEEENS4_6LayoutINS5_IJSC_SD_SD_EEENS5_IJSD_NSA_ILi0EEESY_EEEEENS5_IJNS4_10UnderscoreES11_S11_EEEEENS4_23SM90_TMA_LOAD_MULTICASTENS4_14ComposedLayoutINS4_7SwizzleILi3ELi4ELi3EEENS4_18smem_ptr_flag_bitsILi16EEENSW_INS5_IJNSA_ILi8EEESJ_EEENS5_IJSJ_SD_EEEEEEEvNS4_8identityES14_S1E_vS1F_EENS_8epilogue10collective6detail29Sm90TmaWarpSpecializedAdapterINS1I_15DefaultEpilogueISL_SM_SM_NS1H_6thread17LinearCombinationISL_Li1EffLNS1M_9ScaleType4KindE0ELNS_15FloatRoundStyleE2ESL_EENS1_15EpilogueDefaultEEEEEvvEEEEvNT_6ParamsE)
        .other          _ZN7cutlass13device_kernelINS_4gemm6kernel13GemmUniversalIN4cute5tupleIJiiiiEEENS1_10collective13CollectiveMmaINS1_34MainloopSm90TmaGmmaWarpSpecializedILi4ENS5_IJNS4_1CILi4EEENSA_ILi2EEENSA_ILi1EEEEEENS1_35KernelTmaWarpSpecializedCooperativeEEENS5_IJNSA_ILi256EEENSA_ILi128EEENSA_ILi64EEEEEENS_6half_tENS5_IJlSD_lEEESL_SM_NS4_8TiledMMAINS4_8MMA_AtomIJNS4_4SM904GMMA26MMA_64x128x16_F32F16F16_SSILNSQ_5MajorE0ELSS_0ELNSQ_7ScaleInE1ELST_1EEEEEENS4_6LayoutINS5_IJSC_SD_SD_EEENS5_IJSD_NSA_ILi0EEESY_EEEEENS5_IJNS4_10UnderscoreES11_S11_EEEEENS4_23SM90_TMA_LOAD_MULTICASTENS4_14ComposedLayoutINS4_7SwizzleILi3ELi4ELi3EEENS4_18smem_ptr_flag_bitsILi16EEENSW_INS5_IJNSA_ILi8EEESJ_EEENS5_IJSJ_SD_EEEEEEEvNS4_8identityES14_S1E_vS1F_EENS_8epilogue10collective6detail29Sm90TmaWarpSpecializedAdapterINS1I_15DefaultEpilogueISL_SM_SM_NS1H_6thread17LinearCombinationISL_Li1EffLNS1M_9ScaleType4KindE0ELNS_15FloatRoundStyleE2ESL_EENS1_15EpilogueDefaultEEEEEvvEEEEvNT_6ParamsE,@"STO_CUDA_ENTRY STV_DEFAULT"
_ZN7cutlass13device_kernelINS_4gemm6kernel13GemmUniversalIN4cute5tupleIJiiiiEEENS1_10collective13CollectiveMmaINS1_34MainloopSm90TmaGmmaWarpSpecializedILi4ENS5_IJNS4_1CILi4EEENSA_ILi2EEENSA_ILi1EEEEEENS1_35KernelTmaWarpSpecializedCooperativeEEENS5_IJNSA_ILi256EEENSA_ILi128EEENSA_ILi64EEEEEENS_6half_tENS5_IJlSD_lEEESL_SM_NS4_8TiledMMAINS4_8MMA_AtomIJNS4_4SM904GMMA26MMA_64x128x16_F32F16F16_SSILNSQ_5MajorE0ELSS_0ELNSQ_7ScaleInE1ELST_1EEEEEENS4_6LayoutINS5_IJSC_SD_SD_EEENS5_IJSD_NSA_ILi0EEESY_EEEEENS5_IJNS4_10UnderscoreES11_S11_EEEEENS4_23SM90_TMA_LOAD_MULTICASTENS4_14ComposedLayoutINS4_7SwizzleILi3ELi4ELi3EEENS4_18smem_ptr_flag_bitsILi16EEENSW_INS5_IJNSA_ILi8EEESJ_EEENS5_IJSJ_SD_EEEEEEEvNS4_8identityES14_S1E_vS1F_EENS_8epilogue10collective6detail29Sm90TmaWarpSpecializedAdapterINS1I_15DefaultEpilogueISL_SM_SM_NS1H_6thread17LinearCombinationISL_Li1EffLNS1M_9ScaleType4KindE0ELNS_15FloatRoundStyleE2ESL_EENS1_15EpilogueDefaultEEEEEvvEEEEvNT_6ParamsE:
[----:B------:R-:W0:Y:S01]  /*0000*/  LDC R1, c[0x0][0x28] ;  /* 0x00000a00ff017b82 */ /* 0x000e220000000800 */
[----:B------:R-:W1:Y:S01]  /*0010*/  S2R R18, SR_TID.X ;  /* 0x0000000000127919 */ /* 0x000e620000002100 */
[----:B------:R-:W-:Y:S01]  /*0020*/  ELECT P0, URZ, PT ;  /* 0x00000000003f782f */ /* 0x000fe20003800000 */
[----:B------:R-:W-:Y:S01]  /*0030*/  BSSY B0, `(.L_x_0) ;  /* 0x000000f000007945 */ /* 0x000fe20003800000 */
[--C-:B-1----:R-:W-:Y:S02]  /*0040*/  SHF.R.U32.HI R0, RZ, 0x5, R18.reuse ;  /* 0x00000005ff007819 */ /* 0x102fe40000011612 */
[----:B------:R-:W-:-:S03]  /*0050*/  SHF.R.U32.HI R3, RZ, 0x7, R18 ;  /* 0x00000007ff037819 */ /* 0x000fc60000011612 */
[----:B------:R-:W1:Y:S04]  /*0060*/  SHFL.IDX PT, R2, R0, RZ, 0x1f ;  /* 0x00001fff00027589 */ /* 0x000e6800000e0000 */
[----:B------:R2:W3:Y:S01]  /*0070*/  SHFL.IDX PT, R5, R3, RZ, 0x1f ;  /* 0x00001fff03057589 */ /* 0x0004e200000e0000 */
[----:B-1----:R-:W-:-:S13]  /*0080*/  ISETP.NE.OR P0, PT, R2, RZ, !P0 ;  /* 0x000000ff0200720c */ /* 0x002fda0004705670 */
[----:B0-23--:R-:W-:Y:S05]  /*0090*/  @P0 BRA `(.L_x_1) ;  /* 0x0000000000200947 */ /* 0x00dfea0003800000 */
[----:B------:R-:W-:Y:S02]  /*00a0*/  ULDC.64 UR4, c[0x0][0x198] ;  /* 0x0000660000047ab9 */ /* 0x000fe40000000a00 */
[----:B------:R-:W-:Y:S02]  /*00b0*/  UIADD3 UR6, UP0, UR4, 0xf0, URZ ;  /* 0x000000f004067890 */ /* 0x000fe4000ff1e03f */
[----:B------:R-:W-:Y:S02]  /*00c0*/  UIADD3 UR4, UP1, UR4, 0x1f0, URZ ;  /* 0x000001f004047890 */ /* 0x000fe4000ff3e03f */
[----:B------:R-:W-:Y:S02]  /*00d0*/  UIADD3.X UR7, URZ, UR5, URZ, UP0, !UPT ;  /* 0x000000053f077290 */ /* 0x000fe400087fe43f */
[----:B------:R-:W-:-:S07]  /*00e0*/  UIADD3.X UR5, URZ, UR5, URZ, UP1, !UPT ;  /* 0x000000053f057290 */ /* 0x000fce0008ffe43f */
[----:B------:R0:W-:Y:S02]  /*00f0*/  UTMACCTL.PF [UR6] ;  /* 0x00000000060079b9 */ /* 0x0001e40008040000 */
[----:B------:R0:W-:Y:S02]  /*0100*/  UTMACCTL.PF [UR4] ;  /* 0x00000000040079b9 */ /* 0x0001e40008040000 */
[----:B0-----:R-:W-:Y:S01]  /*0110*/  NOP ;  /* 0x0000000000007918 */ /* 0x001fe20000000000 */
.L_x_1:
[----:B------:R-:W-:Y:S05]  /*0120*/  BSYNC B0 ;  /* 0x0000000000007941 */ /* 0x000fea0003800000 */
.L_x_0:
[----:B------:R-:W0:Y:S02]  /*0130*/  SHFL.IDX PT, R3, R0, RZ, 0x1f ;  /* 0x00001fff00037589 */ /* 0x000e2400000e0000 */
[----:B0-----:R-:W-:-:S13]  /*0140*/  ISETP.NE.AND P0, PT, R3, RZ, PT ;  /* 0x000000ff0300720c */ /* 0x001fda0003f05270 */
[----:B------:R-:W-:Y:S05]  /*0150*/  @P0 BRA `(.L_x_2) ;  /* 0x0000000000580947 */ /* 0x000fea0003800000 */
[----:B------:R-:W0:Y:S01]  /*0160*/  S2UR UR8, SR_CgaCtaId ;  /* 0x00000000000879c3 */ /* 0x000e220000008800 */
[----:B------:R-:W-:Y:S01]  /*0170*/  UMOV UR4, 0x400 ;  /* 0x0000040000047882 */ /* 0x000fe20000000000 */
[----:B------:R-:W-:Y:S01]  /*0180*/  UMOV UR5, 0x1 ;  /* 0x0000000100057882 */ /* 0x000fe20000000000 */
[----:B------:R-:W-:Y:S01]  /*0190*/  UMOV UR6, 0xa ;  /* 0x0000000a00067882 */ /* 0x000fe20000000000 */
[----:B------:R-:W-:Y:S01]  /*01a0*/  ELECT P0, URZ, PT ;  /* 0x00000000003f782f */ /* 0x000fe20003800000 */
[----:B------:R-:W-:-:S04]  /*01b0*/  UIADD3 UR6, -UR6, 0x100000, URZ ;  /* 0x0010000006067890 */ /* 0x000fc8000fffe13f */
[----:B------:R-:W-:Y:S02]  /*01c0*/  USHF.L.U32 UR7, UR6, 0xb, URZ ;  /* 0x0000000b06077899 */ /* 0x000fe4000800063f */
[----:B------:R-:W-:Y:S02]  /*01d0*/  USHF.L.U32 UR6, UR6, 0x1, URZ ;  /* 0x0000000106067899 */ /* 0x000fe4000800063f */
[----:B0-----:R-:W-:Y:S02]  /*01e0*/  ULEA UR8, UR8, UR4, 0x18 ;  /* 0x0000000408087291 */ /* 0x001fe4000f8ec03f */
[----:B------:R-:W-:-:S04]  /*01f0*/  UIADD3 UR4, -UR5, 0x100000, URZ ;  /* 0x0010000005047890 */ /* 0x000fc8000fffe13f */
[----:B------:R-:W-:Y:S02]  /*0200*/  USHF.L.U32 UR5, UR4, 0xb, URZ ;  /* 0x0000000b04057899 */ /* 0x000fe4000800063f */
[----:B------:R-:W-:Y:S01]  /*0210*/  USHF.L.U32 UR4, UR4, 0x1, URZ ;  /* 0x0000000104047899 */ /* 0x000fe2000800063f */
[----:B------:R-:W0:Y:S11]  /*0220*/  FENCE.VIEW.ASYNC.S ;  /* 0x00000000000073c6 */ /* 0x000e360000000000 */
[----:B0-----:R0:W1:Y:S01]  /*0230*/  SYNCS.EXCH.64 URZ, [UR8], UR4 ;  /* 0x00000004083f75b2 */ /* 0x0010620008000100 */
[----:B------:R0:W2:Y:S01]  /*0240*/  SYNCS.EXCH.64 URZ, [UR8+0x20], UR6 ;  /* 0x00002006083f75b2 */ /* 0x0000a20008000100 */
[----:B------:R0:W3:Y:S01]  /*0250*/  SYNCS.EXCH.64 URZ, [UR8+0x8], UR4 ;  /* 0x00000804083f75b2 */ /* 0x0000e20008000100 */
[----:B------:R0:W4:Y:S01]  /*0260*/  SYNCS.EXCH.64 URZ, [UR8+0x28], UR6 ;  /* 0x00002806083f75b2 */ /* 0x0001220008000100 */
[----:B------:R0:W0:Y:S01]  /*0270*/  SYNCS.EXCH.64 URZ, [UR8+0x10], UR4 ;  /* 0x00001004083f75b2 */ /* 0x0000220008000100 */
[----:B------:R0:W0:Y:S01]  /*0280*/  SYNCS.EXCH.64 URZ, [UR8+0x30], UR6 ;  /* 0x00003006083f75b2 */ /* 0x0000220008000100 */
[----:B------:R0:W0:Y:S01]  /*0290*/  SYNCS.EXCH.64 URZ, [UR8+0x18], UR4 ;  /* 0x00001804083f75b2 */ /* 0x0000220008000100 */
[----:B------:R0:W0:Y:S01]  /*02a0*/  SYNCS.EXCH.64 URZ, [UR8+0x38], UR6 ;  /* 0x00003806083f75b2 */ /* 0x0000220008000100 */
[----:B------:R-:W-:Y:S01]  /*02b0*/  NOP ;  /* 0x0000000000007918 */ /* 0x000fe20000000000 */
.L_x_2:
[----:B------:R-:W-:Y:S01]  /*02c0*/  SHF.R.S32.HI R7, RZ, 0x1f, R18 ;  /* 0x0000001fff077819 */ /* 0x000fe20000011412 */
[----:B------:R-:W5:Y:S01]  /*02d0*/  SHFL.IDX PT, R0, R0, RZ, 0x1f ;  /* 0x00001fff00007589 */ /* 0x000f6200000e0000 */
[----:B0-----:R-:W0:Y:S01]  /*02e0*/  S2UR UR8, SR_CTAID.X ;  /* 0x00000000000879c3 */ /* 0x001e220000002500 */
[----:B------:R-:W-:Y:S02]  /*02f0*/  ELECT P0, URZ, PT ;  /* 0x00000000003f782f */ /* 0x000fe40003800000 */
[----:B------:R-:W-:Y:S01]  /*0300*/  LEA.HI R7, R7, R18, RZ, 0x7 ;  /* 0x0000001207077211 */ /* 0x000fe200078f38ff */
[----:B------:R-:W1:Y:S01]  /*0310*/  S2R R4, SR_CTAID.Y ;  /* 0x0000000000047919 */ /* 0x000e620000002600 */
[----:B------:R-:W-:Y:S01]  /*0320*/  SHF.R.S32.HI R8, RZ, 0x1f, R3 ;  /* 0x0000001fff087819 */ /* 0x000fe20000011403 */
[----:B------:R-:W-:Y:S01]  /*0330*/  ULDC UR4, c[0x0][0x150] ;  /* 0x0000540000047ab9 */ /* 0x000fe20000000800 */
[----:B------:R-:W-:Y:S01]  /*0340*/  LOP3.LUT R7, R7, 0xffffff80, RZ, 0xc0, !PT ;  /* 0xffffff8007077812 */ /* 0x000fe200078ec0ff */
[----:B------:R-:W-:Y:S01]  /*0350*/  NOP ;  /* 0x0000000000007918 */ /* 0x000fe20000000000 */
[----:B------:R-:W-:Y:S01]  /*0360*/  LEA.HI R8, R8, R3, RZ, 0x2 ;  /* 0x0000000308087211 */ /* 0x000fe200078f10ff */
[----:B------:R-:W2:Y:S01]  /*0370*/  LDC R10, c[0x0][0x144] ;  /* 0x00005100ff0a7b82 */ /* 0x000ea20000000800 */
[----:B------:R-:W-:Y:S01]  /*0380*/  NOP ;  /* 0x0000000000007918 */ /* 0x000fe20000000000 */
[----:B------:R-:W-:Y:S01]  /*0390*/  IMAD.IADD R6, R18, 0x1, -R7 ;  /* 0x0000000112067824 */ /* 0x000fe200078e0a07 */
[----:B------:R-:W-:Y:S01]  /*03a0*/  LOP3.LUT R8, R8, 0x3ffffffc, RZ, 0xc0, !PT ;  /* 0x3ffffffc08087812 */ /* 0x000fe200078ec0ff */
[----:B------:R-:W-:Y:S01]  /*03b0*/  IMAD.MOV.U32 R22, RZ, RZ, 0x1 ;  /* 0x00000001ff167424 */ /* 0x000fe200078e00ff */
[----:B------:R-:W-:-:S02]  /*03c0*/  ISETP.NE.AND P3, PT, R5, RZ, PT ;  /* 0x000000ff0500720c */ /* 0x000fc40003f65270 */
[----:B------:R-:W-:Y:S01]  /*03d0*/  SHF.R.S32.HI R7, RZ, 0x1f, R6 ;  /* 0x0000001fff077819 */ /* 0x000fe20000011406 */
[----:B------:R-:W-:Y:S01]  /*03e0*/  IMAD.IADD R8, R3, 0x1, -R8 ;  /* 0x0000000103087824 */ /* 0x000fe200078e0a08 */
[----:B------:R-:W3:Y:S02]  /*03f0*/  LDC R12, c[0x0][0x140] ;  /* 0x00005000ff0c7b82 */ /* 0x000ee40000000800 */
[----:B------:R-:W-:Y:S02]  /*0400*/  LEA.HI R7, R7, R6, RZ, 0x3 ;  /* 0x0000000607077211 */ /* 0x000fe400078f18ff */
[----:B-----5:R-:W-:Y:S02]  /*0410*/  ISETP.NE.OR P0, PT, R0, RZ, !P0 ;  /* 0x000000ff0000720c */ /* 0x020fe40004705670 */
[--C-:B------:R-:W-:Y:S02]  /*0420*/  SHF.R.S32.HI R0, RZ, 0x3, R7.reuse ;  /* 0x00000003ff007819 */ /* 0x100fe40000011407 */
[----:B------:R-:W-:-:S02]  /*0430*/  SHF.R.S32.HI R7, RZ, 0x1f, R7 ;  /* 0x0000001fff077819 */ /* 0x000fc40000011407 */
[----:B0-----:R-:W-:Y:S02]  /*0440*/  I2FP.F32.U32 R9, UR8 ;  /* 0x0000000800097c45 */ /* 0x001fe40008201000 */
[----:B------:R-:W-:-:S03]  /*0450*/  LEA.HI R7, R7, R0, RZ, 0x2 ;  /* 0x0000000007077211 */ /* 0x000fc600078f10ff */
[----:B------:R-:W-:Y:S01]  /*0460*/  FMUL R9, R9, UR4 ;  /* 0x0000000409097c20 */ /* 0x000fe20008400000 */
[----:B------:R-:W-:Y:S01]  /*0470*/  LOP3.LUT R7, R7, 0xfffffffc, RZ, 0xc0, !PT ;  /* 0xfffffffc07077812 */ /* 0x000fe200078ec0ff */
[----:B------:R-:W-:Y:S01]  /*0480*/  VOTEU.ALL UP0, P0 ;  /* 0x00000000003f7886 */ /* 0x000fe20000000000 */
[----:B-1----:R-:W-:Y:S01]  /*0490*/  I2FP.F32.U32 R11, R4 ;  /* 0x00000004000b7245 */ /* 0x002fe20000201000 */
[----:B------:R-:W-:Y:S01]  /*04a0*/  ULDC UR4, c[0x0][0x154] ;  /* 0x0000550000047ab9 */ /* 0x000fe20000000800 */
[----:B------:R-:W-:Y:S01]  /*04b0*/  VOTEU.ALL UP1, P0 ;  /* 0x00000000003f7886 */ /* 0x000fe20000020000 */
[----:B------:R-:W-:Y:S01]  /*04c0*/  IMAD.IADD R7, R0, 0x1, -R7 ;  /* 0x0000000100077824 */ /* 0x000fe200078e0a07 */
[----:B------:R-:W0:Y:S01]  /*04d0*/  F2I.U32.TRUNC.NTZ R9, R9 ;  /* 0x0000000900097305 */ /* 0x000e22000020f000 */
[----:B------:R-:W1:Y:S01]  /*04e0*/  @!UP0 S2UR UR7, SR_CgaCtaId ;  /* 0x00000000000789c3 */ /* 0x000e620000008800 */
[----:B------:R-:W-:Y:S01]  /*04f0*/  @!UP0 UMOV UR6, 0x400 ;  /* 0x0000040000068882 */ /* 0x000fe20000000000 */
[----:B------:R-:W-:Y:S01]  /*0500*/  IMAD R8, R8, 0x4, R7 ;  /* 0x0000000408087824 */ /* 0x000fe200078e0207 */
[----:B---3--:R-:W-:-:S04]  /*0510*/  ISETP.EQ.U32.AND P2, PT, R12, 0x1, PT ;  /* 0x000000010c00780c */ /* 0x008fc80003f42070 */
[----:B------:R-:W-:-:S04]  /*0520*/  SHF.R.S32.HI R3, RZ, 0x1f, R8 ;  /* 0x0000001fff037819 */ /* 0x000fc80000011408 */
[----:B------:R-:W-:Y:S01]  /*0530*/  LEA.HI R0, R3, R8, RZ, 0x2 ;  /* 0x0000000803007211 */ /* 0x000fe200078f10ff */
[----:B0-----:R-:W-:-:S03]  /*0540*/  IMAD.MOV R7, RZ, RZ, -R9 ;  /* 0x000000ffff077224 */ /* 0x001fc600078e0a09 */
[----:B------:R-:W-:Y:S01]  /*0550*/  LOP3.LUT R9, R0, 0xfffffffc, RZ, 0xc0, !PT ;  /* 0xfffffffc00097812 */ /* 0x000fe200078ec0ff */
[----:B--2---:R-:W-:Y:S02]  /*0560*/  IMAD R3, R10, R7, UR8 ;  /* 0x000000080a037e24 */ /* 0x004fe4000f8e0207 */
[----:B------:R-:W-:Y:S02]  /*0570*/  FMUL R10, R11, UR4 ;  /* 0x000000040b0a7c20 */ /* 0x000fe40008400000 */
[C---:B------:R-:W-:Y:S01]  /*0580*/  IMAD.IADD R0, R8.reuse, 0x1, -R9 ;  /* 0x0000000108007824 */ /* 0x040fe200078e0a09 */
[----:B------:R-:W0:Y:S01]  /*0590*/  LDC R7, c[0x0][0x148] ;  /* 0x00005200ff077b82 */ /* 0x000e220000000800 */
[----:B------:R-:W-:Y:S01]  /*05a0*/  SHF.R.S32.HI R9, RZ, 0x1f, R2 ;  /* 0x0000001fff097819 */ /* 0x000fe20000011402 */
[----:B------:R-:W-:Y:S01]  /*05b0*/  IMAD.SHL.U32 R11, R8, 0x4, RZ ;  /* 0x00000004080b7824 */ /* 0x000fe200078e00ff */
[----:B------:R-:W-:Y:S01]  /*05c0*/  UMOV UR4, 0x20 ;  /* 0x0000002000047882 */ /* 0x000fe20000000000 */
[----:B------:R-:W-:Y:S01]  /*05d0*/  ISETP.NE.AND P4, PT, R0, R3, PT ;  /* 0x000000030000720c */ /* 0x000fe20003f85270 */
[----:B------:R-:W2:Y:S01]  /*05e0*/  F2I.U32.TRUNC.NTZ R10, R10 ;  /* 0x0000000a000a7305 */ /* 0x000ea2000020f000 */
[----:B------:R-:W-:Y:S01]  /*05f0*/  LEA.HI R9, R9, R2, RZ, 0x2 ;  /* 0x0000000209097211 */ /* 0x000fe200078f10ff */
[----:B------:R-:W-:-:S04]  /*0600*/  @!UP0 UIADD3 UR4, -UR4, 0x100000, URZ ;  /* 0x0010000004048890 */ /* 0x000fc8000fffe13f */
[----:B------:R-:W-:Y:S02]  /*0610*/  @!UP0 USHF.L.U32 UR5, UR4, 0xb, URZ ;  /* 0x0000000b04058899 */ /* 0x000fe4000800063f */
[----:B------:R-:W-:Y:S01]  /*0620*/  @!UP0 USHF.L.U32 UR4, UR4, 0x1, URZ ;  /* 0x0000000104048899 */ /* 0x000fe2000800063f */
[----:B------:R-:W-:Y:S01]  /*0630*/  LOP3.LUT R152, R8, 0xc, R11, 0x78, !PT ;  /* 0x0000000c08987812 */ /* 0x000fe200078e780b */
[----:B-1----:R-:W-:Y:S01]  /*0640*/  @!UP0 ULEA UR6, UR7, UR6, 0x18 ;  /* 0x0000000607068291 */ /* 0x002fe2000f8ec03f */
[----:B------:R-:W-:Y:S01]  /*0650*/  LOP3.LUT R9, R9, 0xfffffffc, RZ, 0xc0, !PT ;  /* 0xfffffffc09097812 */ /* 0x000fe200078ec0ff */
[----:B------:R-:W-:Y:S01]  /*0660*/  VOTEU.ALL UP0, P0 ;  /* 0x00000000003f7886 */ /* 0x000fe20000000000 */
[----:B------:R-:W-:Y:S02]  /*0670*/  LOP3.LUT P0, RZ, R6, 0x7, RZ, 0xc0, !PT ;  /* 0x0000000706ff7812 */ /* 0x000fe4000780c0ff */
[----:B------:R-:W-:Y:S01]  /*0680*/  IADD3 R6, R5, -0x1, RZ ;  /* 0xffffffff05067810 */ /* 0x000fe20007ffe0ff */
[----:B------:R-:W-:Y:S01]  /*0690*/  IMAD.IADD R0, R2, 0x1, -R9 ;  /* 0x0000000102007824 */ /* 0x000fe200078e0a09 */
[----:B------:R-:W-:-:S02]  /*06a0*/  ISETP.LT.U32.AND P0, PT, R152, 0x8, !P0 ;  /* 0x000000089800780c */ /* 0x000fc40004701070 */
[----:B------:R-:W-:Y:S01]  /*06b0*/  @P4 SHF.R.S32.HI R9, RZ, 0x1f, R152 ;  /* 0x0000001fff094819 */ /* 0x000fe20000011498 */
[----:B--2---:R-:W-:Y:S01]  /*06c0*/  IMAD.MOV R21, RZ, RZ, -R10 ;  /* 0x000000ffff157224 */ /* 0x004fe200078e0a0a */
[C---:B------:R-:W-:Y:S01]  /*06d0*/  ISETP.NE.AND P1, PT, R0.reuse, 0x3, PT ;  /* 0x000000030000780c */ /* 0x040fe20003f25270 */
[----:B------:R-:W1:Y:S02]  /*06e0*/  FENCE.VIEW.ASYNC.S ;  /* 0x00000000000073c6 */ /* 0x000e640000000000 */
[----:B-1----:R1:W2:Y:S01]  /*06f0*/  @!UP0 SYNCS.EXCH.64 URZ, [UR6+0x50], UR4 ;  /* 0x00005004063f85b2 */ /* 0x0022a20008000100 */
[----:B------:R-:W-:Y:S01]  /*0700*/  @P4 LEA.HI R9, R9, R152, RZ, 0x2 ;  /* 0x0000009809094211 */ /* 0x000fe200078f10ff */
[----:B0-----:R-:W-:Y:S01]  /*0710*/  IMAD R2, R7, R21, R4 ;  /* 0x0000001507027224 */ /* 0x001fe200078e0204 */
[----:B------:R-:W-:Y:S02]  /*0720*/  ISETP.EQ.OR P1, PT, R0, RZ, !P1 ;  /* 0x000000ff0000720c */ /* 0x000fe40004f22670 */
[----:B------:R-:W-:-:S02]  /*0730*/  @P4 SHF.R.S32.HI R9, RZ, 0x2, R9 ;  /* 0x00000002ff094819 */ /* 0x000fc40000011409 */
[----:B------:R-:W-:Y:S02]  /*0740*/  ISETP.EQ.AND P1, PT, R5, RZ, P1 ;  /* 0x000000ff0500720c */ /* 0x000fe40000f22270 */
[----:B------:R-:W-:Y:S02]  /*0750*/  @P4 ISETP.NE.AND P5, PT, R9, R2, PT ;  /* 0x000000020900420c */ /* 0x000fe40003fa5270 */
[----:B------:R-:W-:Y:S02]  /*0760*/  ISETP.GE.U32.AND P6, PT, R6, 0x2, PT ;  /* 0x000000020600780c */ /* 0x000fe40003fc6070 */
[----:B------:R-:W-:Y:S02]  /*0770*/  SEL R9, RZ, 0x1, !P0 ;  /* 0x00000001ff097807 */ /* 0x000fe40004000000 */
[----:B------:R-:W-:Y:S01]  /*0780*/  @P4 SEL R22, RZ, 0x1, P5 ;  /* 0x00000001ff164807 */ /* 0x000fe20002800000 */
[----:B------:R1:W0:Y:S01]  /*0790*/  @!UP1 SYNCS.EXCH.64 URZ, [UR6+0x58], UR4 ;  /* 0x00005804063f95b2 */ /* 0x0002220008000100 */
[----:B------:R-:W-:Y:S01]  /*07a0*/  SEL R19, RZ, 0x1, !P1 ;  /* 0x00000001ff137807 */ /* 0x000fe20004800000 */
[----:B------:R-:W-:Y:S01]  /*07b0*/  NOP ;  /* 0x0000000000007918 */ /* 0x000fe20000000000 */
[----:B------:R-:W-:-:S02]  /*07c0*/  LOP3.LUT R22, R22, R9, RZ, 0xc0, !PT ;  /* 0x0000000916167212 */ /* 0x000fc400078ec0ff */
[----:B------:R-:W-:Y:S01]  /*07d0*/  SEL R19, R19, 0x2, P6 ;  /* 0x0000000213137807 */ /* 0x000fe20003000000 */
[----:B-12---:R-:W-:Y:S06]  /*07e0*/  @!P2 BRA `(.L_x_3) ;  /* 0x000000000008a947 */ /* 0x006fec0003800000 */
[----:B0---4-:R-:W-:Y:S01]  /*07f0*/  UCGABAR_ARV ;  /* 0x00000000000079c7 */ /* 0x011fe20008000000 */
[----:B------:R-:W-:Y:S05]  /*0800*/  BRA `(.L_x_4) ;  /* 0x0000000000047947 */ /* 0x000fea0003800000 */
.L_x_3:
[----:B0---4-:R-:W-:Y:S01]  /*0810*/  NOP ;  /* 0x0000000000007918 */ /* 0x011fe20000000000 */
.L_x_4:
[----:B------:R-:W0:Y:S01]  /*0820*/  LDC R2, c[0x0][0x65c] ;  /* 0x00019700ff027b82 */ /* 0x000e220000000800 */
[----:B------:R-:W-:Y:S02]  /*0830*/  IMAD.U32 R8, RZ, RZ, UR8 ;  /* 0x00000008ff087e24 */ /* 0x000fe4000f8e00ff */
[----:B------:R-:W-:Y:S01]  /*0840*/  IMAD.MOV.U32 R9, RZ, RZ, RZ ;  /* 0x000000ffff097224 */ /* 0x000fe200078e00ff */
[----:B0-----:R-:W-:-:S04]  /*0850*/  ISETP.NE.AND P1, PT, R2, 0x1, PT ;  /* 0x000000010200780c */ /* 0x001fc80003f25270 */
[----:B------:R-:W-:-:S09]  /*0860*/  P2R R5, PR, RZ, 0x2 ;  /* 0x00000002ff057803 */ /* 0x000fd20000000000 */
[----:B------:R-:W0:Y:S01]  /*0870*/  @P1 LDC R17, c[0x0][0x10] ;  /* 0x00000400ff111b82 */ /* 0x000e220000000800 */
[----:B------:R-:W-:Y:S02]  /*0880*/  @P1 IMAD.MOV.U32 R5, RZ, RZ, RZ ;  /* 0x000000ffff051224 */ /* 0x000fe400078e00ff */
[----:B------:R-:W-:-:S05]  /*0890*/  @P1 IMAD.MOV.U32 R13, RZ, RZ, RZ ;  /* 0x000000ffff0d1224 */ /* 0x000fca00078e00ff */
[----:B------:R-:W1:Y:S01]  /*08a0*/  @!P1 LDC R11, c[0x0][0xc] ;  /* 0x00000300ff0b9b82 */ /* 0x000e620000000800 */
[----:B0-----:R-:W-:-:S04]  /*08b0*/  @P1 IMAD.WIDE.U32 R16, R17, UR8, R4 ;  /* 0x0000000811101c25 */ /* 0x001fc8000f8e0004 */
[----:B------:R-:W-:Y:S02]  /*08c0*/  @P1 IMAD.IADD R17, R17, 0x1, R13 ;  /* 0x0000000111111824 */ /* 0x000fe400078e020d */
[----:B-1----:R-:W-:-:S04]  /*08d0*/  @!P1 IMAD.WIDE.U32 R8, R4, R11, R8 ;  /* 0x0000000b04089225 */ /* 0x002fc800078e0008 */
[----:B------:R-:W-:Y:S02]  /*08e0*/  @!P1 IMAD.MOV.U32 R16, RZ, RZ, R8 ;  /* 0x000000ffff109224 */ /* 0x000fe400078e0008 */
[----:B------:R-:W-:Y:S01]  /*08f0*/  @!P1 IMAD.MOV.U32 R17, RZ, RZ, R9 ;  /* 0x000000ffff119224 */ /* 0x000fe200078e0009 */
[----:B------:R-:W-:Y:S06]  /*0900*/  @!P2 BRA `(.L_x_5) ;  /* 0x00000000000ca947 */ /* 0x000fec0003800000 */
[----:B------:R-:W-:Y:S01]  /*0910*/  UCGABAR_WAIT ;  /* 0x0000000000007dc7 */ /* 0x000fe20008000000 */
[----:B------:R-:W-:Y:S01]  /*0920*/  CCTL.IVALL ;  /* 0x00000000ff00798f */ /* 0x000fe20002000000 */
[----:B------:R-:W-:Y:S05]  /*0930*/  BRA `(.L_x_6) ;  /* 0x0000000000047947 */ /* 0x000fea0003800000 */
.L_x_5:
[----:B------:R-:W-:Y:S06]  /*0940*/  BAR.SYNC.DEFER_BLOCKING 0x0 ;  /* 0x0000000000007b1d */ /* 0x000fec0000010000 */
.L_x_6:
[----:B------:R-:W-:Y:S05]  /*0950*/  @!P3 BRA `(.L_x_7) ;  /* 0x000000a40078b947 */ /* 0x000fea0003800000 */
[----:B------:R-:W-:-:S13]  /*0960*/  ISETP.GT.U32.AND P0, PT, R6, 0x1, PT ;  /* 0x000000010600780c */ /* 0x000fda0003f04070 */
[----:B------:R-:W-:Y:S05]  /*0970*/  @P0 EXIT ;  /* 0x000000000000094d */ /* 0x000fea0003800000 */
[----:B------:R-:W-:Y:S01]  /*0980*/  ULDC.64 UR4, c[0x0][0x650] ;  /* 0x0001940000047ab9 */ /* 0x000fe20000000a00 */
[----:B------:R-:W-:Y:S01]  /*0990*/  PRMT R0, RZ, 0x7610, R0 ;  /* 0x00007610ff007816 */ /* 0x000fe20000000000 */
[----:B------:R-:W-:Y:S01]  /*09a0*/  IMAD.MOV.U32 R153, RZ, RZ, -0x1 ;  /* 0xffffffffff997424 */ /* 0x000fe200078e00ff */
[----:B------:R-:W-:Y:S01]  /*09b0*/  ISETP.GE.U32.AND P0, PT, R16, UR4, PT ;  /* 0x0000000410007c0c */ /* 0x000fe2000bf06070 */
[----:B------:R-:W-:Y:S01]  /*09c0*/  IMAD.MOV.U32 R154, RZ, RZ, -0x1 ;  /* 0xffffffffff9a7424 */ /* 0x000fe200078e00ff */
[----:B------:R-:W-:Y:S02]  /*09d0*/  MOV R23, 0xffffffff ;  /* 0xffffffff00177802 */ /* 0x000fe40000000f00 */
[----:B------:R-:W-:-:S13]  /*09e0*/  ISETP.GE.U32.AND.EX P0, PT, R17, UR5, PT, P0 ;  /* 0x0000000511007c0c */ /* 0x000fda000bf06100 */
[----:B------:R-:W-:Y:S05]  /*09f0*/  @P0 BRA `(.L_x_8) ;  /* 0x00000004002c0947 */ /* 0x000fea0003800000 */
[----:B------:R-:W0:Y:S01]  /*0a00*/  LDC.64 R24, c[0x0][0x628] ;  /* 0x00018a00ff187b82 */ /* 0x000e220000000a00 */
[----:B------:R-:W-:Y:S02]  /*0a10*/  IMAD.MOV.U32 R8, RZ, RZ, R16 ;  /* 0x000000ffff087224 */ /* 0x000fe400078e0010 */
[----:B------:R-:W-:-:S05]  /*0a20*/  IMAD.MOV.U32 R9, RZ, RZ, R17 ;  /* 0x000000ffff097224 */ /* 0x000fca00078e0011 */
[----:B------:R-:W1:Y:S08]  /*0a30*/  LDC R0, c[0x0][0x630] ;  /* 0x00018c00ff007b82 */ /* 0x000e700000000800 */
[----:B------:R-:W2:Y:S01]  /*0a40*/  LDC.64 R26, c[0x0][0x620] ;  /* 0x00018800ff1a7b82 */ /* 0x000ea20000000a00 */
[----:B0-----:R-:W-:-:S04]  /*0a50*/  ISETP.NE.U32.AND P0, PT, R24, RZ, PT ;  /* 0x000000ff1800720c */ /* 0x001fc80003f05070 */
[----:B------:R-:W-:-:S13]  /*0a60*/  ISETP.NE.AND.EX P0, PT, R25, RZ, PT, P0 ;  /* 0x000000ff1900720c */ /* 0x000fda0003f05300 */
[----:B-12---:R-:W-:Y:S05]  /*0a70*/  @!P0 BRA `(.L_x_9) ;  /* 0x0000000000288947 */ /* 0x006fea0003800000 */
[----:B------:R-:W0:Y:S02]  /*0a80*/  LDC R13, c[0x0][0x634] ;  /* 0x00018d00ff0d7b82 */ /* 0x000e240000000800 */
[----:B0-----:R-:W-:-:S05]  /*0a90*/  IADD3 R13, P0, R16, R13, RZ ;  /* 0x0000000d100d7210 */ /* 0x001fca0007f1e0ff */
[----:B------:R-:W-:-:S04]  /*0aa0*/  IMAD.X R15, RZ, RZ, R17, P0 ;  /* 0x000000ffff0f7224 */ /* 0x000fc800000e0611 */
[----:B------:R-:W-:-:S04]  /*0ab0*/  IMAD.WIDE.U32 R8, R15, R24, RZ ;  /* 0x000000180f087225 */ /* 0x000fc800078e00ff */
[----:B------:R-:W-:-:S04]  /*0ac0*/  IMAD.WIDE.U32 R10, P0, R13, R25, R8 ;  /* 0x000000190d0a7225 */ /* 0x000fc80007800008 */
[----:B------:R-:W-:-:S04]  /*0ad0*/  IMAD.WIDE.U32 R8, R13, R24, RZ ;  /* 0x000000180d087225 */ /* 0x000fc800078e00ff */
[----:B------:R-:W-:Y:S01]  /*0ae0*/  IMAD.X R13, RZ, RZ, RZ, P0 ;  /* 0x000000ffff0d7224 */ /* 0x000fe200000e06ff */
[----:B------:R-:W-:Y:S01]  /*0af0*/  IADD3 RZ, P0, R9, R10, RZ ;  /* 0x0000000a09ff7210 */ /* 0x000fe20007f1e0ff */
[----:B------:R-:W-:-:S04]  /*0b00*/  IMAD.MOV.U32 R12, RZ, RZ, R11 ;  /* 0x000000ffff0c7224 */ /* 0x000fc800078e000b */
[----:B------:R-:W-:-:S08]  /*0b10*/  IMAD.WIDE.U32.X R8, R15, R25, R12, P0 ;  /* 0x000000190f087225 */ /* 0x000fd000000e040c */
.L_x_9:
[----:B------:R-:W0:Y:S01]  /*0b20*/  LDC.64 R24, c[0x0][0x640] ;  /* 0x00019000ff187b82 */ /* 0x000e220000000a00 */
[-CC-:B------:R-:W-:Y:S01]  /*0b30*/  SHF.R.U64 R28, R8, R0.reuse, R9.reuse ;  /* 0x00000000081c7219 */ /* 0x180fe20000001209 */
[----:B------:R-:W-:Y:S01]  /*0b40*/  IMAD R30, R7, R21, R4 ;  /* 0x00000015071e7224 */ /* 0x000fe200078e0204 */
[----:B------:R-:W-:Y:S01]  /*0b50*/  SHF.R.U32.HI R0, RZ, R0, R9 ;  /* 0x00000000ff007219 */ /* 0x000fe20000011609 */
[----:B------:R-:W-:Y:S01]  /*0b60*/  IMAD.MOV.U32 R21, RZ, RZ, 0x1 ;  /* 0x00000001ff157424 */ /* 0x000fe200078e00ff */
[----:B------:R-:W-:-:S03]  /*0b70*/  IADD3 R5, P0, RZ, -R28, RZ ;  /* 0x8000001cff057210 */ /* 0x000fc60007f1e0ff */
[----:B------:R-:W1:Y:S02]  /*0b80*/  LDC R6, c[0x0][0x618] ;  /* 0x00018600ff067b82 */ /* 0x000e640000000800 */
[----:B------:R-:W-:-:S04]  /*0b90*/  IMAD.X R9, RZ, RZ, ~R0, P0 ;  /* 0x000000ffff097224 */ /* 0x000fc800000e0e00 */
[-C--:B------:R-:W-:Y:S02]  /*0ba0*/  IMAD R0, R9, R26.reuse, RZ ;  /* 0x0000001a09007224 */ /* 0x080fe400078e02ff */
[----:B------:R-:W2:Y:S01]  /*0bb0*/  LDC R11, c[0x0][0x608] ;  /* 0x00018200ff0b7b82 */ /* 0x000ea20000000800 */
[----:B------:R-:W-:-:S04]  /*0bc0*/  IMAD.WIDE.U32 R8, R5, R26, R16 ;  /* 0x0000001a05087225 */ /* 0x000fc800078e0010 */
[----:B------:R-:W-:-:S03]  /*0bd0*/  IMAD R5, R5, R27, R0 ;  /* 0x0000001b05057224 */ /* 0x000fc600078e0200 */
[----:B------:R-:W3:Y:S01]  /*0be0*/  LDC R12, c[0x0][0x658] ;  /* 0x00019600ff0c7b82 */ /* 0x000ee20000000800 */
[----:B0-----:R-:W-:Y:S01]  /*0bf0*/  ISETP.NE.U32.AND P0, PT, R24, RZ, PT ;  /* 0x000000ff1800720c */ /* 0x001fe20003f05070 */
[----:B------:R-:W-:Y:S02]  /*0c00*/  IMAD.IADD R5, R9, 0x1, R5 ;  /* 0x0000000109057824 */ /* 0x000fe400078e0205 */
[----:B------:R-:W-:Y:S01]  /*0c10*/  IMAD.MOV.U32 R9, RZ, RZ, -0x1 ;  /* 0xffffffffff097424 */ /* 0x000fe200078e00ff */
[----:B------:R-:W-:-:S03]  /*0c20*/  ISETP.NE.AND.EX P0, PT, R25, RZ, PT, P0 ;  /* 0x000000ff1900720c */ /* 0x000fc60003f05300 */
[----:B------:R-:W0:Y:S01]  /*0c30*/  LDC R15, c[0x0][0x600] ;  /* 0x00018000ff0f7b82 */ /* 0x000e220000000800 */
[-CC-:B-1----:R-:W-:Y:S02]  /*0c40*/  SHF.R.U64 R13, R8, R6.reuse, R5.reuse ;  /* 0x00000006080d7219 */ /* 0x182fe40000001205 */
[----:B------:R-:W-:-:S05]  /*0c50*/  SHF.R.U32.HI R0, RZ, R6, R5 ;  /* 0x00000006ff007219 */ /* 0x000fca0000011605 */
[----:B------:R-:W1:Y:S01]  /*0c60*/  LDC R14, c[0x0][0x648] ;  /* 0x00019200ff0e7b82 */ /* 0x000e620000000800 */
[-CC-:B--2---:R-:W-:Y:S02]  /*0c70*/  SHF.R.U64 R27, R13, R11.reuse, R0.reuse ;  /* 0x0000000b0d1b7219 */ /* 0x184fe40000001200 */
[----:B------:R-:W-:-:S05]  /*0c80*/  SHF.R.U32.HI R5, RZ, R11, R0 ;  /* 0x0000000bff057219 */ /* 0x000fca0000011600 */
[----:B------:R-:W2:Y:S01]  /*0c90*/  LDC R20, c[0x0][0x638] ;  /* 0x00018e00ff147b82 */ /* 0x000ea20000000800 */
[-C--:B---3--:R-:W-:Y:S02]  /*0ca0*/  SHF.L.U32 R0, R9, R12.reuse, RZ ;  /* 0x0000000c09007219 */ /* 0x088fe400000006ff */
[-CC-:B------:R-:W-:Y:S02]  /*0cb0*/  SHF.R.U64 R26, R27, R12.reuse, R5.reuse ;  /* 0x0000000c1b1a7219 */ /* 0x180fe40000001205 */
[----:B------:R-:W-:Y:S02]  /*0cc0*/  SHF.R.U32.HI R5, RZ, R12, R5 ;  /* 0x0000000cff057219 */ /* 0x000fe40000011605 */
[----:B------:R-:W-:Y:S01]  /*0cd0*/  LOP3.LUT R10, RZ, R0, RZ, 0x33, !PT ;  /* 0x00000000ff0a7212 */ /* 0x000fe200078e33ff */
[----:B------:R-:W3:Y:S01]  /*0ce0*/  LDC R23, c[0x0][0x610] ;  /* 0x00018400ff177b82 */ /* 0x000ee20000000800 */
[----:B------:R-:W-:Y:S01]  /*0cf0*/  MOV R4, R26 ;  /* 0x0000001a00047202 */ /* 0x000fe20000000f00 */
[----:B------:R-:W-:Y:S06]  /*0d00*/  @!P0 BRA `(.L_x_10) ;  /* 0x0000000000288947 */ /* 0x000fec0003800000 */
[----:B------:R-:W4:Y:S02]  /*0d10*/  LDC R9, c[0x0][0x64c] ;  /* 0x00019300ff097b82 */ /* 0x000f240000000800 */
[----:B----4-:R-:W-:-:S05]  /*0d20*/  IADD3 R9, P0, R26, R9, RZ ;  /* 0x000000091a097210 */ /* 0x010fca0007f1e0ff */
        /* <DEDUP_REMOVED lines=8> */
.L_x_10:
[----:B-1----:R-:W-:Y:S01]  /*0db0*/  SHF.R.U64 R4, R4, R14, R5 ;  /* 0x0000000e04047219 */ /* 0x002fe20000001205 */
[----:B0-----:R-:W-:Y:S01]  /*0dc0*/  VIADD R6, R15, 0xffffffff ;  /* 0xffffffff0f067836 */ /* 0x001fe20000000000 */
[----:B------:R-:W-:Y:S02]  /*0dd0*/  SHF.L.U32 R0, R21, R12, RZ ;  /* 0x0000000c15007219 */ /* 0x000fe400000006ff */
[----:B------:R-:W-:Y:S01]  /*0de0*/  LOP3.LUT R5, R27, R10, RZ, 0xc0, !PT ;  /* 0x0000000a1b057212 */ /* 0x000fe200078ec0ff */
[----:B------:R-:W-:Y:S01]  /*0df0*/  IMAD.MOV R7, RZ, RZ, -R4 ;  /* 0x000000ffff077224 */ /* 0x000fe200078e0a04 */
[----:B------:R-:W-:Y:S02]  /*0e00*/  SEL R3, R3, R30, !P1 ;  /* 0x0000001e03037207 */ /* 0x000fe40004800000 */
[----:B------:R-:W-:Y:S01]  /*0e10*/  LOP3.LUT R6, R13, R6, RZ, 0xc0, !PT ;  /* 0x000000060d067212 */ /* 0x000fe200078ec0ff */
[----:B------:R-:W-:Y:S02]  /*0e20*/  IMAD R4, R0, R4, R5 ;  /* 0x0000000400047224 */ /* 0x000fe400078e0205 */
[----:B--2---:R-:W-:-:S02]  /*0e30*/  IMAD R0, R7, R20, R26 ;  /* 0x0000001407007224 */ /* 0x004fc400078e021a */
[----:B---3--:R-:W-:Y:S02]  /*0e40*/  IMAD R3, R4, R23, R3 ;  /* 0x0000001704037224 */ /* 0x008fe400078e0203 */
[----:B------:R-:W-:Y:S02]  /*0e50*/  IMAD.MOV.U32 R5, RZ, RZ, 0x1 ;  /* 0x00000001ff057424 */ /* 0x000fe400078e00ff */
[----:B------:R-:W-:Y:S02]  /*0e60*/  IMAD R4, R0, R15, R6 ;  /* 0x0000000f00047224 */ /* 0x000fe400078e0206 */
[----:B------:R-:W-:Y:S01]  /*0e70*/  IMAD.MOV.U32 R23, RZ, RZ, R28 ;  /* 0x000000ffff177224 */ /* 0x000fe200078e001c */
[----:B------:R-:W-:Y:S02]  /*0e80*/  PRMT R0, R5, 0x7610, R0 ;  /* 0x0000761005007816 */ /* 0x000fe40000000000 */
[----:B------:R-:W-:Y:S02]  /*0e90*/  SEL R154, R4, R3, !P1 ;  /* 0x00000003049a7207 */ /* 0x000fe40004800000 */
[----:B------:R-:W-:-:S07]  /*0ea0*/  SEL R153, R3, R4, !P1 ;  /* 0x0000000403997207 */ /* 0x000fce0004800000 */
.L_x_8:
[----:B------:R-:W-:-:S08]  /*0eb0*/  NOP ;  /* 0x0000000000007918 */ /* 0x000fd00000000000 */
[----:B------:R-:W0:Y:S02]  /*0ec0*/  USETMAXREG.TRY_ALLOC.CTAPOOL UP0, 0xe8 ;  /* 0x000000e8000079c8 */ /* 0x000e240008000600 */
[----:B0-----:R-:W-:-:S13]  /*0ed0*/  PLOP3.LUT P0, PT, PT, PT, UP0, 0x80, 0x0 ;  /* 0x000000000000781c */ /* 0x001fda0003f0f008 */
[----:B------:R-:W-:Y:S05]  /*0ee0*/  @!P0 BRA `(.L_x_8) ;  /* 0xfffffffc00f08947 */ /* 0x000fea000383ffff */
[----:B------:R-:W-:Y:S01]  /*0ef0*/  ULDC.64 UR4, c[0x0][0x598] ;  /* 0x0001660000047ab9 */ /* 0x000fe20000000a00 */
[----:B------:R-:W-:Y:S01]  /*0f00*/  ULDC.64 UR36, c[0x0][0x208] ;  /* 0x0000820000247ab9 */ /* 0x000fe20000000a00 */
[----:B------:R-:W-:-:S04]  /*0f10*/  ISETP.NE.U32.AND P0, PT, RZ, UR4, PT ;  /* 0x00000004ff007c0c */ /* 0x000fc8000bf05070 */
[----:B------:R-:W-:-:S13]  /*0f20*/  ISETP.NE.AND.EX P0, PT, RZ, UR5, PT, P0 ;  /* 0x00000005ff007c0c */ /* 0x000fda000bf05300 */
[----:B------:R-:W-:Y:S05]  /*0f30*/  @!P0 BRA `(.L_x_11) ;  /* 0x00000000001c8947 */ /* 0x000fea0003800000 */
[----:B------:R-:W0:Y:S02]  /*0f40*/  LDC.64 R4, c[0x0][0x598] ;  /* 0x00016600ff047b82 */ /* 0x000e240000000a00 */
[----:B0-----:R-:W2:Y:S02]  /*0f50*/  LDG.E.64 R4, desc[UR36][R4.64] ;  /* 0x0000002404047981 */ /* 0x001ea4000c1e1b00 */
[----:B--2---:R-:W-:-:S04]  /*0f60*/  ISETP.NE.U32.AND P0, PT, R4, RZ, PT ;  /* 0x000000ff0400720c */ /* 0x004fc80003f05070 */
[----:B------:R-:W-:-:S13]  /*0f70*/  ISETP.NE.AND.EX P0, PT, R5, RZ, PT, P0 ;  /* 0x000000ff0500720c */ /* 0x000fda0003f05300 */
[----:B------:R-:W-:Y:S05]  /*0f80*/  @!P0 BRA `(.L_x_11) ;  /* 0x0000000000088947 */ /* 0x000fea0003800000 */
[----:B------:R0:W5:Y:S01]  /*0f90*/  LD.E R155, desc[UR36][R4.64] ;  /* 0x00000024049b7980 */ /* 0x000162000c101900 */
[----:B------:R-:W-:Y:S05]  /*0fa0*/  BRA `(.L_x_12) ;  /* 0x0000000000247947 */ /* 0x000fea0003800000 */
.L_x_11:
[----:B------:R-:W-:Y:S02]  /*0fb0*/  ULDC.64 UR4, c[0x0][0x588] ;  /* 0x0001620000047ab9 */ /* 0x000fe40000000a00 */
[----:B------:R-:W-:-:S04]  /*0fc0*/  ISETP.NE.U32.AND P0, PT, RZ, UR4, PT ;  /* 0x00000004ff007c0c */ /* 0x000fc8000bf05070 */
[----:B------:R-:W-:-:S13]  /*0fd0*/  ISETP.NE.AND.EX P0, PT, RZ, UR5, PT, P0 ;  /* 0x00000005ff007c0c */ /* 0x000fda000bf05300 */
[----:B------:R-:W-:Y:S05]  /*0fe0*/  @!P0 BRA `(.L_x_13) ;  /* 0x00000000000c8947 */ /* 0x000fea0003800000 */
[----:B------:R-:W0:Y:S02]  /*0ff0*/  LDC.64 R4, c[0x0][0x588] ;  /* 0x00016200ff047b82 */ /* 0x000e240000000a00 */
[----:B0-----:R1:W5:Y:S01]  /*1000*/  LDG.E R155, desc[UR36][R4.64] ;  /* 0x00000024049b7981 */ /* 0x001362000c1e1900 */
[----:B------:R-:W-:Y:S05]  /*1010*/  BRA `(.L_x_12) ;  /* 0x0000000000087947 */ /* 0x000fea0003800000 */
.L_x_13:
[----:B------:R-:W-:Y:S02]  /*1020*/  ULDC UR4, c[0x0][0x580] ;  /* 0x0001600000047ab9 */ /* 0x000fe40000000800 */
[----:B------:R-:W-:-:S07]  /*1030*/  IMAD.U32 R155, RZ, RZ, UR4 ;  /* 0x00000004ff9b7e24 */ /* 0x000fce000f8e00ff */
.L_x_12:
[----:B------:R-:W-:Y:S02]  /*1040*/  ULDC.64 UR4, c[0x0][0x5a0] ;  /* 0x0001680000047ab9 */ /* 0x000fe40000000a00 */
[----:B------:R-:W-:-:S04]  /*1050*/  ISETP.NE.U32.AND P0, PT, RZ, UR4, PT ;  /* 0x00000004ff007c0c */ /* 0x000fc8000bf05070 */
[----:B------:R-:W-:-:S13]  /*1060*/  ISETP.NE.AND.EX P0, PT, RZ, UR5, PT, P0 ;  /* 0x00000005ff007c0c */ /* 0x000fda000bf05300 */
[----:B------:R-:W-:Y:S05]  /*1070*/  @!P0 BRA `(.L_x_14) ;  /* 0x00000000001c8947 */ /* 0x000fea0003800000 */
[----:B01----:R-:W0:Y:S02]  /*1080*/  LDC.64 R4, c[0x0][0x5a0] ;  /* 0x00016800ff047b82 */ /* 0x003e240000000a00 */
[----:B0-----:R-:W2:Y:S02]  /*1090*/  LDG.E.64 R4, desc[UR36][R4.64] ;  /* 0x0000002404047981 */ /* 0x001ea4000c1e1b00 */
[----:B--2---:R-:W-:-:S04]  /*10a0*/  ISETP.NE.U32.AND P0, PT, R4, RZ, PT ;  /* 0x000000ff0400720c */ /* 0x004fc80003f05070 */
[----:B------:R-:W-:-:S13]  /*10b0*/  ISETP.NE.AND.EX P0, PT, R5, RZ, PT, P0 ;  /* 0x000000ff0500720c */ /* 0x000fda0003f05300 */
[----:B------:R-:W-:Y:S05]  /*10c0*/  @!P0 BRA `(.L_x_14) ;  /* 0x0000000000088947 */ /* 0x000fea0003800000 */
[----:B------:R0:W5:Y:S01]  /*10d0*/  LD.E R156, desc[UR36][R4.64] ;  /* 0x00000024049c7980 */ /* 0x000162000c101900 */
[----:B------:R-:W-:Y:S05]  /*10e0*/  BRA `(.L_x_15) ;  /* 0x0000000000247947 */ /* 0x000fea0003800000 */
.L_x_14:
[----:B------:R-:W-:Y:S02]  /*10f0*/  ULDC.64 UR4, c[0x0][0x590] ;  /* 0x0001640000047ab9 */ /* 0x000fe40000000a00 */
[----:B------:R-:W-:-:S04]  /*1100*/  ISETP.NE.U32.AND P0, PT, RZ, UR4, PT ;  /* 0x00000004ff007c0c */ /* 0x000fc8000bf05070 */
[----:B------:R-:W-:-:S13]  /*1110*/  ISETP.NE.AND.EX P0, PT, RZ, UR5, PT, P0 ;  /* 0x00000005ff007c0c */ /* 0x000fda000bf05300 */
[----:B------:R-:W-:Y:S05]  /*1120*/  @!P0 BRA `(.L_x_16) ;  /* 0x00000000000c8947 */ /* 0x000fea0003800000 */
[----:B------:R-:W2:Y:S02]  /*1130*/  LDC.64 R156, c[0x0][0x590] ;  /* 0x00016400ff9c7b82 */ /* 0x000ea40000000a00 */
[----:B--2---:R2:W5:Y:S01]  /*1140*/  LDG.E R156, desc[UR36][R156.64] ;  /* 0x000000249c9c7981 */ /* 0x004562000c1e1900 */
[----:B------:R-:W-:Y:S05]  /*1150*/  BRA `(.L_x_15) ;  /* 0x0000000000087947 */ /* 0x000fea0003800000 */
.L_x_16:
[----:B------:R-:W-:Y:S02]  /*1160*/  ULDC UR4, c[0x0][0x584] ;  /* 0x0001610000047ab9 */ /* 0x000fe40000000800 */
[----:B------:R-:W-:-:S07]  /*1170*/  IMAD.U32 R156, RZ, RZ, UR4 ;  /* 0x00000004ff9c7e24 */ /* 0x000fce000f8e00ff */
.L_x_15:
[----:B------:R-:W-:-:S13]  /*1180*/  LOP3.LUT P0, RZ, R0, 0xff, RZ, 0xc0, !PT ;  /* 0x000000ff00ff7812 */ /* 0x000fda000780c0ff */
[----:B------:R-:W-:Y:S05]  /*1190*/  @!P0 EXIT ;  /* 0x000000000000894d */ /* 0x000fea0003800000 */
[----:B------:R-:W-:Y:S01]  /*11a0*/  ULDC UR4, c[0x0][0x28c] ;  /* 0x0000a30000047ab9 */ /* 0x000fe20000000800 */
[----:B------:R-:W-:Y:S01]  /*11b0*/  LOP3.LUT R166, R19, 0x1, RZ, 0xfc, !PT ;  /* 0x0000000113a67812 */ /* 0x000fe200078efcff */
[----:B------:R-:W-:Y:S01]  /*11c0*/  UIADD3 UR4, UR4, 0x3f, URZ ;  /* 0x0000003f04047890 */ /* 0x000fe2000fffe03f */
[----:B------:R-:W-:Y:S01]  /*11d0*/  UMOV UR38, URZ ;  /* 0x0000003f00267c82 */ /* 0x000fe20008000000 */
[----:B------:R-:W-:Y:S02]  /*11e0*/  UMOV UR39, URZ ;  /* 0x0000003f00277c82 */ /* 0x000fe40008000000 */
[----:B------:R-:W-:-:S04]  /*11f0*/  USHF.R.S32.HI UR5, URZ, 0x1f, UR4 ;  /* 0x0000001f3f057899 */ /* 0x000fc80008011404 */
[----:B------:R-:W-:-:S04]  /*1200*/  ULEA.HI UR5, UR5, UR4, URZ, 0x6 ;  /* 0x0000000405057291 */ /* 0x000fc8000f8f303f */
[----:B------:R-:W-:-:S12]  /*1210*/  USHF.R.S32.HI UR40, URZ, 0x6, UR5 ;  /* 0x000000063f287899 */ /* 0x000fd80008011405 */
.L_x_288:
[----:B------:R-:W-:Y:S01]  /*1220*/  LOP3.LUT R0, R18, 0x80, RZ, 0xc0, !PT ;  /* 0x0000008012007812 */ /* 0x000fe200078ec0ff */
[----:B---3--:R-:W3:Y:S01]  /*1230*/  S2UR UR7, SR_CgaCtaId ;  /* 0x00000000000779c3 */ /* 0x008ee20000008800 */
[----:B------:R-:W-:Y:S02]  /*1240*/  UMOV UR6, 0x400 ;  /* 0x0000040000067882 */ /* 0x000fe40000000000 */
[----:B------:R-:W-:-:S06]  /*1250*/  SHF.R.U32.HI R0, RZ, 0x7, R0 ;  /* 0x00000007ff007819 */ /* 0x000fcc0000011600 */
[----:B----4-:R-:W4:Y:S01]  /*1260*/  SHFL.IDX PT, R0, R0, RZ, 0x1f ;  /* 0x00001fff00007589 */ /* 0x010f2200000e0000 */
[----:B---3--:R-:W-:Y:S01]  /*1270*/  ULEA UR6, UR7, UR6, 0x18 ;  /* 0x0000000607067291 */ /* 0x008fe2000f8ec03f */
[----:B----4-:R-:W-:-:S13]  /*1280*/  R2UR UR4, R0 ;  /* 0x00000000000472ca */ /* 0x010fda00000e0000 */
[----:B------:R-:W-:-:S04]  /*1290*/  ULEA.HI UR5, UR4, UR4, URZ, 0x1 ;  /* 0x0000000404057291 */ /* 0x000fc8000f8f083f */
[----:B------:R-:W-:-:S04]  /*12a0*/  ULOP3.LUT UR5, UR5, 0x7fffe, URZ, 0xc0, !UPT ;  /* 0x0007fffe05057892 */ /* 0x000fc8000f8ec03f */
[----:B------:R-:W-:-:S03]  /*12b0*/  UIADD3 UR5, UR4, -UR5, URZ ;  /* 0x8000000504057290 */ /* 0x000fc6000fffe03f */
[----:B------:R-:W-:Y:S01]  /*12c0*/  ULDC UR4, c[0x0][0x28c] ;  /* 0x0000a30000047ab9 */ /* 0x000fe20000000800 */
[----:B------:R-:W-:Y:S01]  /*12d0*/  ULEA UR5, UR5, UR6, 0xd ;  /* 0x0000000605057291 */ /* 0x000fe2000f8e683f */
[----:B------:R-:W-:-:S03]  /*12e0*/  ISETP.LT.AND P0, PT, RZ, UR4, PT ;  /* 0x00000004ff007c0c */ /* 0x000fc6000bf01270 */
[----:B------:R-:W-:-:S04]  /*12f0*/  UIADD3 UR5, UR5, 0x100, URZ ;  /* 0x0000010005057890 */ /* 0x000fc8000fffe03f */
[----:B------:R-:W-:-:S04]  /*1300*/  USHF.R.U32.HI UR5, URZ, 0x4, UR5 ;  /* 0x000000043f057899 */ /* 0x000fc80008011605 */
[----:B------:R-:W-:Y:S02]  /*1310*/  ULOP3.LUT UR41, UR5, 0x3fff, URZ, 0xc0, !UPT ;  /* 0x00003fff05297892 */ /* 0x000fe4000f8ec03f */
[----:B-12---:R-:W-:Y:S10]  /*1320*/  @P0 BRA `(.L_x_17) ;  /* 0x0000000000400947 */ /* 0x006ff40003800000 */
[----:B------:R-:W-:Y:S01]  /*1330*/  MOV R0, 0x0 ;  /* 0x0000000000007802 */ /* 0x000fe20000000f00 */
[----:B------:R-:W-:Y:S01]  /*1340*/  ULDC.64 UR4, c[0x4][0x68] ;  /* 0x01001a0000047ab9 */ /* 0x000fe20000000a00 */
[----:B------:R-:W-:Y:S01]  /*1350*/  ULDC.64 UR6, c[0x4][0x8] ;  /* 0x0100020000067ab9 */ /* 0x000fe20000000a00 */
[----:B01----:R-:W-:Y:S01]  /*1360*/  MOV R4, UR4 ;  /* 0x0000000400047c02 */ /* 0x003fe20008000f00 */
[----:B------:R0:W1:Y:S01]  /*1370*/  LDC.64 R14, c[0x4][R0] ;  /* 0x01000000000e7b82 */ /* 0x0000620000000a00 */
[----:B------:R-:W-:Y:S01]  /*1380*/  IMAD.U32 R5, RZ, RZ, UR5 ;  /* 0x00000005ff057e24 */ /* 0x000fe2000f8e00ff */
[----:B------:R-:W-:Y:S01]  /*1390*/  ULDC.64 UR4, c[0x4][0x70] ;  /* 0x01001c0000047ab9 */ /* 0x000fe20000000a00 */
[----:B------:R-:W-:Y:S02]  /*13a0*/  IMAD.U32 R10, RZ, RZ, UR6 ;  /* 0x00000006ff0a7e24 */ /* 0x000fe4000f8e00ff */
[----:B------:R-:W-:Y:S02]  /*13b0*/  IMAD.U32 R6, RZ, RZ, UR4 ;  /* 0x00000004ff067e24 */ /* 0x000fe4000f8e00ff */
[----:B------:R-:W-:-:S02]  /*13c0*/  IMAD.U32 R7, RZ, RZ, UR5 ;  /* 0x00000005ff077e24 */ /* 0x000fc4000f8e00ff */
[----:B------:R-:W-:Y:S02]  /*13d0*/  IMAD.U32 R11, RZ, RZ, UR7 ;  /* 0x00000007ff0b7e24 */ /* 0x000fe4000f8e00ff */
[----:B------:R-:W-:Y:S02]  /*13e0*/  IMAD.MOV.U32 R8, RZ, RZ, 0x1e1 ;  /* 0x000001e1ff087424 */ /* 0x000fe400078e00ff */
[----:B------:R-:W-:Y:S02]  /*13f0*/  IMAD.MOV.U32 R12, RZ, RZ, 0x1 ;  /* 0x00000001ff0c7424 */ /* 0x000fe400078e00ff */
[----:B0-----:R-:W-:-:S07]  /*1400*/  IMAD.MOV.U32 R13, RZ, RZ, RZ ;  /* 0x000000ffff0d7224 */ /* 0x001fce00078e00ff */
[----:B------:R-:W-:-:S07]  /*1410*/  LEPC R20, `(.L_x_17) ;  /* 0x000000001014794e */ /* 0x000fce0000000000 */
[----:B-12--5:R-:W-:Y:S05]  /*1420*/  CALL.ABS.NOINC R14 ;  /* 0x000000000e007343 */ /* 0x026fea0003c00000 */
.L_x_17:
[----:B------:R-:W-:-:S13]  /*1430*/  ISETP.NE.AND P0, PT, R166, 0x3, PT ;  /* 0x00000003a600780c */ /* 0x000fda0003f05270 */
[----:B------:R-:W-:Y:S05]  /*1440*/  @!P0 BRA `(.L_x_18) ;  /* 0x0000000000048947 */ /* 0x000fea0003800000 */
[----:B------:R-:W-:Y:S01]  /*1450*/  BPT.TRAP 0x1 ;  /* 0x000000040000795c */ /* 0x000fe20000300000 */
.L_x_18:
[----:B------:R-:W3:Y:S01]  /*1460*/  S2UR UR5, SR_CgaCtaId ;  /* 0x00000000000579c3 */ /* 0x000ee20000008800 */
[----:B------:R-:W-:Y:S01]  /*1470*/  UMOV UR4, 0x400 ;  /* 0x0000040000047882 */ /* 0x000fe20000000000 */
[----:B------:R-:W-:Y:S01]  /*1480*/  IMAD.U32 R3, RZ, RZ, UR39 ;  /* 0x00000027ff037e24 */ /* 0x000fe2000f8e00ff */
[----:B------:R-:W-:-:S04]  /*1490*/  MOV R0, UR38 ;  /* 0x0000002600007c02 */ /* 0x000fc80008000f00 */
[----:B------:R-:W-:Y:S01]  /*14a0*/  SHF.L.U32 R0, R0, 0x1f, RZ ;  /* 0x0000001f00007819 */ /* 0x000fe200000006ff */
[----:B---3--:R-:W-:-:S06]  /*14b0*/  ULEA UR4, UR5, UR4, 0x18 ;  /* 0x0000000405047291 */ /* 0x008fcc000f8ec03f */
[----:B------:R-:W-:-:S04]  /*14c0*/  IMAD.U32 R6, RZ, RZ, UR4 ;  /* 0x00000004ff067e24 */ /* 0x000fc8000f8e00ff */
[----:B------:R-:W-:-:S04]  /*14d0*/  IMAD R3, R3, 0x8, R6 ;  /* 0x0000000803037824 */ /* 0x000fc800078e0206 */
[----:B------:R3:W4:Y:S01]  /*14e0*/  SYNCS.PHASECHK.TRANS64.TRYWAIT P1, [R3+URZ], R0 ;  /* 0x00000000030075a7 */ /* 0x000722000802017f */
[----:B------:R-:W-:Y:S05]  /*14f0*/  @!P0 BRA `(.L_x_19) ;  /* 0x0000000000048947 */ /* 0x000fea0003800000 */
[----:B------:R-:W-:Y:S01]  /*1500*/  BPT.TRAP 0x1 ;  /* 0x000000040000795c */ /* 0x000fe20000300000 */
.L_x_19:
[----:B----4-:R-:W-:Y:S05]  /*1510*/  @P1 BRA `(.L_x_20) ;  /* 0x0000000000081947 */ /* 0x010fea0003800000 */
[----:B------:R-:W4:Y:S02]  /*1520*/  SYNCS.PHASECHK.TRANS64.TRYWAIT P1, [R3+URZ], R0 ;  /* 0x00000000030075a7 */ /* 0x000f24000802017f */
[----:B----4-:R-:W-:Y:S05]  /*1530*/  @!P1 BRA `(.L_x_21) ;  /* 0x000000b000409947 */ /* 0x010fea0003800000 */
.L_x_20:
[----:B------:R-:W-:-:S04]  /*1540*/  UISETP.LT.AND UP0, UPT, UR40, 0x1, UPT ;  /* 0x000000012800788c */ /* 0x000fc8000bf01270 */
[----:B------:R-:W-:-:S06]  /*1550*/  USEL UR4, UR40, 0x1, UP0 ;  /* 0x0000000128047887 */ /* 0x000fcc0008000000 */
[----:B---34-:R-:W-:Y:S01]  /*1560*/  IMAD.U32 R0, RZ, RZ, UR4 ;  /* 0x00000004ff007e24 */ /* 0x018fe2000f8e00ff */
[----:B------:R-:W-:Y:S05]  /*1570*/  WARPSYNC.ALL ;  /* 0x0000000000007948 */ /* 0x000fea0003800000 */
[----:B------:R-:W-:-:S04]  /*1580*/  IADD3 R0, -R0, UR40, RZ ;  /* 0x0000002800007c10 */ /* 0x000fc8000fffe1ff */
[----:B------:R-:W-:Y:S02]  /*1590*/  ISETP.GE.AND P1, PT, R0, 0x1, PT ;  /* 0x000000010000780c */ /* 0x000fe40003f26270 */
[----:B------:R-:W-:Y:S01]  /*15a0*/  R2UR UR4, R6 ;  /* 0x00000000060472ca */ /* 0x000fe200000e0000 */
[----:B------:R-:W-:Y:S01]  /*15b0*/  WARPGROUP.ARRIVE ;  /* 0x00000000000079c5 */ /* 0x000fe20000000000 */
[----:B------:R-:W-:Y:S01]  /*15c0*/  UMOV UR9, 0x40000040 ;  /* 0x4000004000097882 */ /* 0x000fe20000000000 */
[----:B------:R-:W-:-:S10]  /*15d0*/  UMOV UR11, 0x40000040 ;  /* 0x40000040000b7882 */ /* 0x000fd40000000000 */
[----:B------:R-:W-:-:S04]  /*15e0*/  UIADD3 UR4, UR4, 0x20100, URZ ;  /* 0x0002010004047890 */ /* 0x000fc8000fffe03f */
[----:B------:R-:W-:-:S04]  /*15f0*/  USHF.R.U32.HI UR4, URZ, 0x4, UR4 ;  /* 0x000000043f047899 */ /* 0x000fc80008011604 */
[----:B------:R-:W-:Y:S02]  /*1600*/  ULOP3.LUT UR5, UR4, 0x3fff, URZ, 0xc0, !UPT ;  /* 0x00003fff04057892 */ /* 0x000fe4000f8ec03f */
[----:B------:R-:W-:Y:S02]  /*1610*/  ULOP3.LUT UR4, UR41, 0x10000, URZ, 0xfc, !UPT ;  /* 0x0001000029047892 */ /* 0x000fe4000f8efc3f */
[----:B------:R-:W-:Y:S02]  /*1620*/  ULOP3.LUT UR5, UR5, 0x10000, URZ, 0xfc, !UPT ;  /* 0x0001000005057892 */ /* 0x000fe4000f8efc3f */
[----:B------:R-:W-:Y:S02]  /*1630*/  ULEA UR6, UR39, UR4, 0xb ;  /* 0x0000000427067291 */ /* 0x000fe4000f8e583f */
[----:B------:R-:W-:-:S05]  /*1640*/  ULEA UR7, UR39, UR5, 0xa ;  /* 0x0000000527077291 */ /* 0x000fca000f8e503f */
[----:B------:R-:W-:Y:S02]  /*1650*/  UMOV UR8, UR6 ;  /* 0x0000000600087c82 */ /* 0x000fe40008000000 */
[----:B------:R-:W-:Y:S02]  /*1660*/  UMOV UR10, UR7 ;  /* 0x00000007000a7c82 */ /* 0x000fe40008000000 */
[----:B------:R-:W-:Y:S01]  /*1670*/  HGMMA.64x128x16.F32 R88, gdesc[UR8], RZ, !UPT, gsb0 ;  /* 0x01e00000085879f0 */ /* 0x000fe2000c0008ff */
[----:B------:R-:W-:Y:S01]  /*1680*/  UIADD3 UR8, UR6, 0x400, URZ ;  /* 0x0000040006087890 */ /* 0x000fe2000fffe03f */
[----:B------:R-:W-:Y:S01]  /*1690*/  UMOV UR9, 0x40000040 ;  /* 0x4000004000097882 */ /* 0x000fe20000000000 */
[----:B------:R-:W-:Y:S02]  /*16a0*/  WARPGROUP.DEPBAR.LE gsb0, 0x0 ;  /* 0x00008000000079c5 */ /* 0x000fe40000010000 */
[----:B------:R-:W-:-:S07]  /*16b0*/  WARPGROUP.ARRIVE ;  /* 0x00000000000079c5 */ /* 0x000fce0000000000 */
[----:B------:R-:W-:Y:S01]  /*16c0*/  HGMMA.64x128x16.F32 R24, gdesc[UR8], RZ, !UPT, gsb0 ;  /* 0x01e00000081879f0 */ /* 0x000fe2000c0008ff */
[----:B------:R-:W-:Y:S02]  /*16d0*/  UIADD3 UR8, UR6, 0x2, URZ ;  /* 0x0000000206087890 */ /* 0x000fe4000fffe03f */
[----:B------:R-:W-:Y:S01]  /*16e0*/  UIADD3 UR10, UR7, 0x2, URZ ;  /* 0x00000002070a7890 */ /* 0x000fe2000fffe03f */
[----:B------:R-:W-:Y:S01]  /*16f0*/  UMOV UR9, 0x40000040 ;  /* 0x4000004000097882 */ /* 0x000fe20000000000 */
[----:B------:R-:W-:Y:S01]  /*1700*/  UMOV UR11, 0x40000040 ;  /* 0x40000040000b7882 */ /* 0x000fe20000000000 */
[----:B------:R-:W-:Y:S02]  /*1710*/  WARPGROUP.DEPBAR.LE gsb0, 0x0 ;  /* 0x00008000000079c5 */ /* 0x000fe40000010000 */
[----:B------:R-:W-:-:S06]  /*1720*/  WARPGROUP.ARRIVE ;  /* 0x00000000000079c5 */ /* 0x000fcc0000000000 */
[----:B------:R-:W-:Y:S01]  /*1730*/  HGMMA.64x128x16.F32 R88, gdesc[UR8], R88, gsb0 ;  /* 0x01e00000085879f0 */ /* 0x000fe20008000858 */
[----:B------:R-:W-:Y:S01]  /*1740*/  UIADD3 UR8, UR6, 0x402, URZ ;  /* 0x0000040206087890 */ /* 0x000fe2000fffe03f */
[----:B------:R-:W-:Y:S01]  /*1750*/  UMOV UR9, 0x40000040 ;  /* 0x4000004000097882 */ /* 0x000fe20000000000 */
[----:B------:R-:W-:Y:S02]  /*1760*/  WARPGROUP.DEPBAR.LE gsb0, 0x0 ;  /* 0x00008000000079c5 */ /* 0x000fe40000010000 */
[----:B------:R-:W-:-:S07]  /*1770*/  WARPGROUP.ARRIVE ;  /* 0x00000000000079c5 */ /* 0x000fce0000000000 */
[----:B------:R-:W-:Y:S01]  /*1780*/  HGMMA.64x128x16.F32 R24, gdesc[UR8], R24, gsb0 ;  /* 0x01e00000081879f0 */ /* 0x000fe20008000818 */
        /* <DEDUP_REMOVED lines=23> */
[----:B------:R-:W-:Y:S03]  /*1900*/  HGMMA.64x128x16.F32 R24, gdesc[UR8], R24, gsb0 ;  /* 0x01e00000081879f0 */ /* 0x000fe60008000818 */
[----:B------:R-:W-:Y:S02]  /*1910*/  WARPGROUP.DEPBAR.LE gsb0, 0x0 ;  /* 0x00008000000079c5 */ /* 0x000fe40000010000 */
[----:B------:R-:W-:Y:S05]  /*1920*/  @!P1 BRA `(.L_x_22) ;  /* 0x0000000400749947 */ /* 0x000fea0003800000 */
[----:B------:R-:W-:Y:S02]  /*1930*/  UIADD3 UR6, UR39, 0x1, URZ ;  /* 0x0000000127067890 */ /* 0x000fe4000fffe03f */
[----:B------:R-:W-:Y:S02]  /*1940*/  IMAD.U32 R3, RZ, RZ, UR39 ;  /* 0x00000027ff037e24 */ /* 0x000fe4000f8e00ff */
[----:B------:R-:W-:-:S04]  /*1950*/  UISETP.NE.AND UP0, UPT, UR6, 0x4, UPT ;  /* 0x000000040600788c */ /* 0x000fc8000bf05270 */
[----:B------:R-:W-:Y:S02]  /*1960*/  USEL UR7, URZ, 0x1, UP0 ;  /* 0x000000013f077887 */ /* 0x000fe40008000000 */
[----:B------:R-:W-:Y:S02]  /*1970*/  USEL UR6, UR6, URZ, UP0 ;  /* 0x0000003f06067287 */ /* 0x000fe40008000000 */
[----:B------:R-:W-:-:S06]  /*1980*/  ULOP3.LUT UR7, UR38, UR7, URZ, 0x3c, !UPT ;  /* 0x0000000726077292 */ /* 0x000fcc000f8e3c3f */
[----:B------:R-:W-:-:S07]  /*1990*/  IMAD.U32 R7, RZ, RZ, UR7 ;  /* 0x00000007ff077e24 */ /* 0x000fce000f8e00ff */
.L_x_29:
[----:B------:R-:W-:Y:S05]  /*19a0*/  @!P0 BRA `(.L_x_23) ;  /* 0x0000000000048947 */ /* 0x000fea0003800000 */
[----:B------:R-:W-:Y:S01]  /*19b0*/  BPT.TRAP 0x1 ;  /* 0x000000040000795c */ /* 0x000fe20000300000 */
.L_x_23:
[----:B------:R-:W3:Y:S01]  /*19c0*/  S2UR UR8, SR_CgaCtaId ;  /* 0x00000000000879c3 */ /* 0x000ee20000008800 */
[----:B------:R-:W-:Y:S01]  /*19d0*/  UMOV UR7, 0x400 ;  /* 0x0000040000077882 */ /* 0x000fe20000000000 */
[----:B01----:R-:W-:Y:S01]  /*19e0*/  IMAD.U32 R5, RZ, RZ, UR6 ;  /* 0x00000006ff057e24 */ /* 0x003fe2000f8e00ff */
[----:B------:R-:W-:Y:S01]  /*19f0*/  SHF.L.U32 R4, R7, 0x1f, RZ ;  /* 0x0000001f07047819 */ /* 0x000fe200000006ff */
[----:B---3--:R-:W-:-:S06]  /*1a00*/  ULEA UR7, UR8, UR7, 0x18 ;  /* 0x0000000708077291 */ /* 0x008fcc000f8ec03f */
[----:B------:R-:W-:-:S04]  /*1a10*/  IMAD.U32 R6, RZ, RZ, UR7 ;  /* 0x00000007ff067e24 */ /* 0x000fc8000f8e00ff */
[----:B------:R-:W-:-:S04]  /*1a20*/  IMAD R5, R5, 0x8, R6 ;  /* 0x0000000805057824 */ /* 0x000fc800078e0206 */
[----:B------:R0:W1:Y:S01]  /*1a30*/  SYNCS.PHASECHK.TRANS64.TRYWAIT P1, [R5+URZ], R4 ;  /* 0x00000004050075a7 */ /* 0x000062000802017f */
[----:B------:R-:W-:Y:S05]  /*1a40*/  @!P0 BRA `(.L_x_24) ;  /* 0x0000000000048947 */ /* 0x000fea0003800000 */
[----:B------:R-:W-:Y:S01]  /*1a50*/  BPT.TRAP 0x1 ;  /* 0x000000040000795c */ /* 0x000fe20000300000 */
.L_x_24:
[----:B-1----:R-:W-:Y:S05]  /*1a60*/  @P1 BRA `(.L_x_25) ;  /* 0x0000000000081947 */ /* 0x002fea0003800000 */
[----:B------:R-:W1:Y:S02]  /*1a70*/  SYNCS.PHASECHK.TRANS64.TRYWAIT P1, [R5+URZ], R4 ;  /* 0x00000004050075a7 */ /* 0x000e64000802017f */
[----:B-1----:R-:W-:Y:S05]  /*1a80*/  @!P1 BRA `(.L_x_26) ;  /* 0x000000ac00009947 */ /* 0x002fea0003800000 */
.L_x_25:
[----:B------:R-:W-:Y:S01]  /*1a90*/  ULEA UR7, UR6, UR4, 0xb ;  /* 0x0000000406077291 */ /* 0x000fe2000f8e583f */
[----:B------:R-:W-:Y:S01]  /*1aa0*/  WARPGROUP.ARRIVE ;  /* 0x00000000000079c5 */ /* 0x000fe20000000000 */
[----:B------:R-:W-:Y:S01]  /*1ab0*/  ULEA UR12, UR6, UR5, 0xa ;  /* 0x00000005060c7291 */ /* 0x000fe2000f8e503f */
[----:B------:R-:W-:Y:S01]  /*1ac0*/  UMOV UR9, 0x40000040 ;  /* 0x4000004000097882 */ /* 0x000fe20000000000 */
[----:B------:R-:W-:-:S03]  /*1ad0*/  UMOV UR11, 0x40000040 ;  /* 0x40000040000b7882 */ /* 0x000fc60000000000 */
[----:B------:R-:W-:Y:S02]  /*1ae0*/  UMOV UR8, UR7 ;  /* 0x0000000700087c82 */ /* 0x000fe40008000000 */
[----:B------:R-:W-:Y:S02]  /*1af0*/  UMOV UR10, UR12 ;  /* 0x0000000c000a7c82 */ /* 0x000fe40008000000 */
        /* <DEDUP_REMOVED lines=44> */
[----:B------:R-:W-:Y:S01]  /*1dc0*/  BPT.TRAP 0x1 ;  /* 0x000000040000795c */ /* 0x000fe20000300000 */
.L_x_27:
[----:B------:R-:W-:-:S13]  /*1dd0*/  ISETP.NE.AND P1, PT, R22, RZ, PT ;  /* 0x000000ff1600720c */ /* 0x000fda0003f25270 */
[----:B01----:R-:W-:-:S05]  /*1de0*/  @P1 IMAD R4, R3, 0x8, R6 ;  /* 0x0000000803041824 */ /* 0x003fca00078e0206 */
[----:B------:R-:W-:-:S04]  /*1df0*/  @P1 IADD3 R5, R4, 0x20, RZ ;  /* 0x0000002004051810 */ /* 0x000fc80007ffe0ff */
[----:B------:R-:W-:-:S04]  /*1e00*/  @P1 PRMT R5, R152, 0x654, R5 ;  /* 0x0000065498051816 */ /* 0x000fc80000000005 */
[----:B------:R0:W-:Y:S01]  /*1e10*/  @P1 SYNCS.ARRIVE.TRANS64.RED.A1T0 RZ, [R5+URZ], RZ ;  /* 0x000000ff05ff19a7 */ /* 0x0001e2000810043f */
[----:B------:R-:W-:-:S13]  /*1e20*/  ISETP.GT.U32.AND P1, PT, R19, 0x1, PT ;  /* 0x000000011300780c */ /* 0x000fda0003f24070 */
[----:B0-----:R-:W-:Y:S05]  /*1e30*/  @P1 BRA `(.L_x_28) ;  /* 0x0000000000041947 */ /* 0x001fea0003800000 */
[----:B------:R-:W-:Y:S01]  /*1e40*/  BPT.TRAP 0x1 ;  /* 0x000000040000795c */ /* 0x000fe20000300000 */
.L_x_28:
[----:B------:R-:W-:Y:S01]  /*1e50*/  UIADD3 UR6, UR6, 0x1, URZ ;  /* 0x0000000106067890 */ /* 0x000fe2000fffe03f */
[C---:B------:R-:W-:Y:S01]  /*1e60*/  ISETP.GT.AND P2, PT, R0.reuse, 0x1, PT ;  /* 0x000000010000780c */ /* 0x040fe20003f44270 */
[----:B------:R-:W-:Y:S02]  /*1e70*/  VIADD R3, R3, 0x1 ;  /* 0x0000000103037836 */ /* 0x000fe40000000000 */
[----:B------:R-:W-:Y:S01]  /*1e80*/  UISETP.NE.AND UP0, UPT, UR6, 0x4, UPT ;  /* 0x000000040600788c */ /* 0x000fe2000bf05270 */
[----:B------:R-:W-:Y:S02]  /*1e90*/  VIADD R0, R0, 0xffffffff ;  /* 0xffffffff00007836 */ /* 0x000fe40000000000 */
[C---:B------:R-:W-:Y:S01]  /*1ea0*/  ISETP.NE.AND P1, PT, R3.reuse, 0x4, PT ;  /* 0x000000040300780c */ /* 0x040fe20003f25270 */
[----:B------:R-:W-:Y:S02]  /*1eb0*/  USEL UR7, URZ, 0x1, UP0 ;  /* 0x000000013f077887 */ /* 0x000fe40008000000 */
[----:B------:R-:W-:Y:S01]  /*1ec0*/  USEL UR6, UR6, URZ, UP0 ;  /* 0x0000003f06067287 */ /* 0x000fe20008000000 */
[----:B------:R-:W-:-:S03]  /*1ed0*/  SEL R3, R3, RZ, P1 ;  /* 0x000000ff03037207 */ /* 0x000fc60000800000 */
[----:B------:R-:W-:Y:S01]  /*1ee0*/  LOP3.LUT R7, R7, UR7, RZ, 0x3c, !PT ;  /* 0x0000000707077c12 */ /* 0x000fe2000f8e3cff */
[----:B------:R-:W-:Y:S07]  /*1ef0*/  @P2 BRA `(.L_x_29) ;  /* 0xfffffff800a82947 */ /* 0x000fee000383ffff */
.L_x_22:
[----:B------:R-:W3:Y:S02]  /*1f00*/  LDC R0, c[0x0][0x28c] ;  /* 0x0000a300ff007b82 */ /* 0x000ee40000000800 */
[----:B---3--:R-:W-:-:S13]  /*1f10*/  ISETP.GE.AND P1, PT, R0, 0x1, PT ;  /* 0x000000010000780c */ /* 0x008fda0003f26270 */
[----:B------:R-:W-:Y:S05]  /*1f20*/  @!P1 BRA `(.L_x_30) ;  /* 0x0000000000409947 */ /* 0x000fea0003800000 */
[----:B------:R-:W-:Y:S05]  /*1f30*/  @!P0 BRA `(.L_x_31) ;  /* 0x0000000000048947 */ /* 0x000fea0003800000 */
[----:B------:R-:W-:Y:S01]  /*1f40*/  BPT.TRAP 0x1 ;  /* 0x000000040000795c */ /* 0x000fe20000300000 */
.L_x_31:
[----:B------:R-:W-:Y:S01]  /*1f50*/  ISETP.NE.AND P0, PT, R22, RZ, PT ;  /* 0x000000ff1600720c */ /* 0x000fe20003f05270 */
[----:B------:R-:W-:-:S12]  /*1f60*/  UISETP.LT.AND UP1, UPT, UR40, 0x1, UPT ;  /* 0x000000012800788c */ /* 0x000fd8000bf21270 */
[----:B------:R-:W-:-:S05]  /*1f70*/  VOTEU.ANY UP0, P0 ;  /* 0x00000000003f7886 */ /* 0x000fca0000000100 */
[----:B------:R-:W-:-:S04]  /*1f80*/  @UP0 USEL UR4, UR40, 0x1, UP1 ;  /* 0x0000000128040887 */ /* 0x000fc80008800000 */
[----:B------:R-:W-:-:S06]  /*1f90*/  @UP0 UIADD3 UR4, UR39, UR40, -UR4 ;  /* 0x0000002827040290 */ /* 0x000fcc000fffe804 */
[----:B------:R-:W-:-:S04]  /*1fa0*/  IMAD.U32 R0, RZ, RZ, UR4 ;  /* 0x00000004ff007e24 */ /* 0x000fc8000f8e00ff */
[----:B------:R-:W-:-:S05]  /*1fb0*/  @P0 IMAD.SHL.U32 R0, R0, 0x8, RZ ;  /* 0x0000000800000824 */ /* 0x000fca00078e00ff */
[----:B------:R-:W-:-:S04]  /*1fc0*/  @P0 LOP3.LUT R0, R0, 0x18, RZ, 0xc0, !PT ;  /* 0x0000001800000812 */ /* 0x000fc800078ec0ff */
[----:B------:R-:W-:-:S04]  /*1fd0*/  @P0 IADD3 R3, R6, 0x20, R0 ;  /* 0x0000002006030810 */ /* 0x000fc80007ffe000 */
[----:B------:R-:W-:-:S04]  /*1fe0*/  @P0 PRMT R3, R152, 0x654, R3 ;  /* 0x0000065498030816 */ /* 0x000fc80000000003 */
[----:B------:R3:W-:Y:S01]  /*1ff0*/  @P0 SYNCS.ARRIVE.TRANS64.RED.A1T0 RZ, [R3+URZ], RZ ;  /* 0x000000ff03ff09a7 */ /* 0x0007e2000810043f */
[----:B------:R-:W-:-:S13]  /*2000*/  ISETP.GT.U32.AND P0, PT, R19, 0x1, PT ;  /* 0x000000011300780c */ /* 0x000fda0003f04070 */
[----:B---3--:R-:W-:Y:S05]  /*2010*/  @P0 BRA `(.L_x_30) ;  /* 0x0000000000040947 */ /* 0x008fea0003800000 */
[----:B------:R-:W-:Y:S01]  /*2020*/  BPT.TRAP 0x1 ;  /* 0x000000040000795c */ /* 0x000fe20000300000 */
.L_x_30:
[----:B------:R-:W3:Y:S01]  /*2030*/  LDC R6, c[0x0][0x288] ;  /* 0x0000a200ff067b82 */ /* 0x000ee20000000800 */
[--C-:B------:R-:W-:Y:S01]  /*2040*/  SHF.R.U32.HI R0, RZ, 0x2, R18.reuse ;  /* 0x00000002ff007819 */ /* 0x100fe20000011612 */
[----:B------:R-:W-:Y:S01]  /*2050*/  UIADD3 UR39, UR40, UR39, URZ ;  /* 0x0000002728277290 */ /* 0x000fe2000fffe03f */
[----:B01----:R-:W-:Y:S01]  /*2060*/  SHF.R.U32.HI R5, RZ, 0x7, R18 ;  /* 0x00000007ff057819 */ /* 0x003fe20000011612 */
[----:B------:R-:W-:Y:S01]  /*2070*/  IMAD.SHL.U32 R13, R154, 0x80, RZ ;  /* 0x000000809a0d7824 */ /* 0x000fe200078e00ff */
[----:B------:R-:W-:Y:S01]  /*2080*/  LOP3.LUT R3, R0, 0x7, RZ, 0xc0, !PT ;  /* 0x0000000700037812 */ /* 0x000fe200078ec0ff */
[----:B------:R-:W-:Y:S01]  /*2090*/  USHF.R.U32.HI UR4, URZ, 0x2, UR39 ;  /* 0x000000023f047899 */ /* 0x000fe20008011627 */
[----:B------:R-:W-:Y:S01]  /*20a0*/  LOP3.LUT R4, R18, 0x60, RZ, 0xc0, !PT ;  /* 0x0000006012047812 */ /* 0x000fe200078ec0ff */
[----:B------:R-:W-:Y:S01]  /*20b0*/  ULDC UR8, c[0x0][0x284] ;  /* 0x0000a10000087ab9 */ /* 0x000fe20000000800 */
[----:B------:R-:W-:Y:S01]  /*20c0*/  LOP3.LUT R0, R5, 0x1, RZ, 0xc0, !PT ;  /* 0x0000000105007812 */ /* 0x000fe200078ec0ff */
[----:B------:R-:W-:Y:S01]  /*20d0*/  ULOP3.LUT UR4, UR4, 0x1, URZ, 0xc0, !UPT ;  /* 0x0000000104047892 */ /* 0x000fe2000f8ec03f */
[----:B------:R-:W-:Y:S01]  /*20e0*/  SHF.R.U32.HI R10, RZ, 0x1, R4 ;  /* 0x00000001ff0a7819 */ /* 0x000fe20000011604 */
[----:B------:R-:W-:Y:S01]  /*20f0*/  UISETP.GT.U32.AND UP1, UPT, UR39, 0x3, UPT ;  /* 0x000000032700788c */ /* 0x000fe2000bf24070 */
[----:B------:R-:W-:Y:S01]  /*2100*/  SHF.R.S32.HI R21, RZ, 0x1f, R23 ;  /* 0x0000001fff157819 */ /* 0x000fe20000011417 */
[----:B------:R-:W-:Y:S01]  /*2110*/  IMAD.SHL.U32 R4, R0, 0x40, RZ ;  /* 0x0000004000047824 */ /* 0x000fe200078e00ff */
[--C-:B------:R-:W-:Y:S01]  /*2120*/  IADD3 R5, RZ, -R10, -R3.reuse ;  /* 0x8000000aff057210 */ /* 0x100fe20007ffe803 */
[----:B------:R-:W-:Y:S01]  /*2130*/  UISETP.NE.U32.AND UP0, UPT, UR4, 0x1, UPT ;  /* 0x000000010400788c */ /* 0x000fe2000bf05070 */
[----:B------:R-:W-:Y:S01]  /*2140*/  IMAD.WIDE R8, R153, 0x100, RZ ;  /* 0x0000010099087825 */ /* 0x000fe200078e02ff */
[----:B------:R-:W-:Y:S01]  /*2150*/  ULDC.64 UR6, c[0x0][0x5d0] ;  /* 0x0001740000067ab9 */ /* 0x000fe20000000a00 */
[----:B--2---:R-:W-:Y:S01]  /*2160*/  LOP3.LUT R157, R4, 0x40, R3, 0xe2, !PT ;  /* 0x00000040049d7812 */ /* 0x004fe200078ee203 */
[----:B------:R-:W-:Y:S01]  /*2170*/  UISETP.LT.U32.AND UP1, UPT, UR40, 0x4, UP1 ;  /* 0x000000042800788c */ /* 0x000fe20008f21070 */
[----:B------:R-:W-:Y:S01]  /*2180*/  LOP3.LUT R3, R18, 0x3, RZ, 0xc0, !PT ;  /* 0x0000000312037812 */ /* 0x000fe200078ec0ff */
[----:B------:R-:W-:Y:S01]  /*2190*/  UISETP.GT.U32.AND UP0, UPT, UR40, 0x3, !UP0 ;  /* 0x000000032800788c */ /* 0x000fe2000c704070 */
[----:B------:R-:W-:Y:S01]  /*21a0*/  IMAD R4, R21, UR6, RZ ;  /* 0x0000000615047c24 */ /* 0x000fe2000f8e02ff */
[----:B---3--:R-:W-:Y:S01]  /*21b0*/  ISETP.GE.AND P0, PT, R13, R6, PT ;  /* 0x000000060d00720c */ /* 0x008fe20003f06270 */
[----:B------:R-:W-:Y:S01]  /*21c0*/  IMAD R0, R0, -0x40, R5 ;  /* 0xffffffc000007824 */ /* 0x000fe200078e0205 */
[----:B------:R-:W-:Y:S01]  /*21d0*/  USEL UR5, URZ, 0x1, !UP1 ;  /* 0x000000013f057887 */ /* 0x000fe2000c800000 */
[----:B------:R-:W-:Y:S01]  /*21e0*/  IMAD R12, R3, -0x2, R6 ;  /* 0xfffffffe030c7824 */ /* 0x000fe200078e0206 */
[----:B------:R-:W-:Y:S01]  /*21f0*/  USEL UR4, URZ, 0x1, !UP0 ;  /* 0x000000013f047887 */ /* 0x000fe2000c000000 */
[----:B------:R-:W-:Y:S01]  /*2200*/  IMAD.SHL.U32 R3, R153, 0x100, RZ ;  /* 0x0000010099037824 */ /* 0x000fe200078e00ff */
[----:B------:R-:W-:Y:S01]  /*2210*/  ULOP3.LUT UR39, UR39, 0x3, URZ, 0xc0, !UPT ;  /* 0x0000000327277892 */ /* 0x000fe2000f8ec03f */
[----:B------:R-:W-:Y:S01]  /*2220*/  IMAD.SHL.U32 R6, R18, 0x2, RZ ;  /* 0x0000000212067824 */ /* 0x000fe200078e00ff */
[----:B------:R-:W-:Y:S01]  /*2230*/  ULOP3.LUT UR38, UR4, UR38, UR5, 0x96, !UPT ;  /* 0x0000002604267292 */ /* 0x000fe2000f8e9605 */
[----:B------:R-:W-:Y:S01]  /*2240*/  IMAD R11, R23, UR7, R4 ;  /* 0x00000007170b7c24 */ /* 0x000fe2000f8e0204 */
[----:B------:R-:W-:Y:S01]  /*2250*/  ISETP.GE.OR P0, PT, R3, UR8, P0 ;  /* 0x0000000803007c0c */ /* 0x000fe20008706670 */
[----:B------:R-:W-:Y:S01]  /*2260*/  IMAD.MOV.U32 R153, RZ, RZ, -0x1 ;  /* 0xffffffffff997424 */ /* 0x000fe200078e00ff */
[----:B------:R-:W-:-:S02]  /*2270*/  LOP3.LUT R6, R13, 0x6, R6, 0xf8, !PT ;  /* 0x000000060d067812 */ /* 0x000fc400078ef806 */
[----:B------:R-:W-:Y:S02]  /*2280*/  IADD3 R3, -R3, UR8, R0 ;  /* 0x0000000803037c10 */ /* 0x000fe4000fffe100 */
[----:B------:R-:W-:Y:S02]  /*2290*/  SHF.R.S32.HI R7, RZ, 0x1f, R6 ;  /* 0x0000001fff077819 */ /* 0x000fe40000011406 */
[----:B------:R-:W-:Y:S02]  /*22a0*/  LOP3.LUT R157, R8, R157, R10, 0xfe, !PT ;  /* 0x0000009d089d7212 */ /* 0x000fe400078efe0a */
[----:B------:R-:W-:Y:S01]  /*22b0*/  IADD3 R0, -R13, R12, RZ ;  /* 0x0000000c0d007210 */ /* 0x000fe20007ffe1ff */
[----:B------:R-:W-:-:S04]  /*22c0*/  IMAD.WIDE.U32 R4, R23, UR6, R6 ;  /* 0x0000000617047c25 */ /* 0x000fc8000f8e0006 */
[----:B------:R-:W-:Y:S02]  /*22d0*/  IMAD.IADD R11, R5, 0x1, R11 ;  /* 0x00000001050b7824 */ /* 0x000fe400078e020b */
[----:B------:R-:W-:Y:S01]  /*22e0*/  IMAD.MOV.U32 R10, RZ, RZ, R4 ;  /* 0x000000ffff0a7224 */ /* 0x000fe200078e0004 */
[----:B------:R-:W-:Y:S06]  /*22f0*/  @P0 BRA `(.L_x_32) ;  /* 0x0000008400680947 */ /* 0x000fec0003800000 */
[----:B------:R-:W0:Y:S01]  /*2300*/  LDC.64 R4, c[0x0][0x5c8] ;  /* 0x00017200ff047b82 */ /* 0x000e220000000a00 */
[----:B-----5:R-:W-:Y:S01]  /*2310*/  FSETP.NEU.AND P0, PT, R156, RZ, PT ;  /* 0x000000ff9c00720b */ /* 0x020fe20003f0d000 */
[----:B------:R-:W-:Y:S01]  /*2320*/  BSSY B0, `(.L_x_32) ;  /* 0x0000857000007945 */ /* 0x000fe20003800000 */
[----:B------:R-:W-:-:S04]  /*2330*/  ISETP.GT.AND P3, PT, R3, RZ, PT ;  /* 0x000000ff0300720c */ /* 0x000fc80003f64270 */
[----:B------:R-:W-:Y:S01]  /*2340*/  ISETP.GT.AND P1, PT, R0, RZ, P3 ;  /* 0x000000ff0000720c */ /* 0x000fe20001f24270 */
[-C--:B0-----:R-:W-:Y:S02]  /*2350*/  IMAD R12, R9, R4.reuse, RZ ;  /* 0x00000004090c7224 */ /* 0x081fe400078e02ff */
[----:B------:R-:W-:-:S04]  /*2360*/  IMAD.WIDE.U32 R168, R157, R4, R10 ;  /* 0x000000049da87225 */ /* 0x000fc800078e000a */
[----:B------:R-:W-:-:S04]  /*2370*/  IMAD R11, R157, R5, R12 ;  /* 0x000000059d0b7224 */ /* 0x000fc800078e020c */
[----:B------:R-:W-:Y:S01]  /*2380*/  IMAD.IADD R167, R169, 0x1, R11 ;  /* 0x00000001a9a77824 */ /* 0x000fe200078e020b */
[----:B------:R-:W-:Y:S06]  /*2390*/  @!P0 BRA `(.L_x_33) ;  /* 0x0000006000088947 */ /* 0x000fec0003800000 */
[----:B------:R-:W0:Y:S01]  /*23a0*/  LDC.64 R12, c[0x0][0x5b8] ;  /* 0x00016e00ff0c7b82 */ /* 0x000e220000000a00 */
[----:B------:R-:W-:-:S07]  /*23b0*/  ULDC.64 UR4, c[0x0][0x5c0] ;  /* 0x0001700000047ab9 */ /* 0x000fce0000000a00 */
[----:B------:R-:W1:Y:S08]  /*23c0*/  LDC.64 R14, c[0x0][0x5b0] ;  /* 0x00016c00ff0e7b82 */ /* 0x000e700000000a00 */
[----:B------:R-:W2:Y:S01]  /*23d0*/  LDC.64 R10, c[0x0][0x5a8] ;  /* 0x00016a00ff0a7b82 */ /* 0x000ea20000000a00 */
[----:B0-----:R-:W-:-:S04]  /*23e0*/  IMAD R20, R21, R12, RZ ;  /* 0x0000000c15147224 */ /* 0x001fc800078e02ff */
[C---:B------:R-:W-:Y:S02]  /*23f0*/  IMAD R13, R23.reuse, R13, R20 ;  /* 0x0000000d170d7224 */ /* 0x040fe400078e0214 */
[----:B------:R-:W-:-:S04]  /*2400*/  IMAD.WIDE.U32 R20, R23, R12, R6 ;  /* 0x0000000c17147225 */ /* 0x000fc800078e0006 */
[-C--:B-1----:R-:W-:Y:S02]  /*2410*/  IMAD R154, R9, R14.reuse, RZ ;  /* 0x0000000e099a7224 */ /* 0x082fe400078e02ff */
[----:B------:R-:W-:Y:S02]  /*2420*/  IMAD.IADD R159, R21, 0x1, R13 ;  /* 0x00000001159f7824 */ /* 0x000fe400078e020d */
[----:B------:R-:W-:Y:S02]  /*2430*/  IMAD.MOV.U32 R158, RZ, RZ, R20 ;  /* 0x000000ffff9e7224 */ /* 0x000fe400078e0014 */
[C---:B------:R-:W-:Y:S02]  /*2440*/  IMAD R169, R157.reuse, R15, R154 ;  /* 0x0000000f9da97224 */ /* 0x040fe400078e029a */
[----:B------:R-:W-:-:S04]  /*2450*/  IMAD.WIDE.U32 R160, R157, R14, R158 ;  /* 0x0000000e9da07225 */ /* 0x000fc800078e009e */
[----:B------:R-:W-:Y:S01]  /*2460*/  IMAD.IADD R154, R161, 0x1, R169 ;  /* 0x00000001a19a7824 */ /* 0x000fe200078e02a9 */
[----:B--2---:R-:W-:-:S04]  /*2470*/  LEA R162, P0, R160, R10, 0x1 ;  /* 0x0000000aa0a27211 */ /* 0x004fc800078008ff */
[----:B------:R-:W-:-:S05]  /*2480*/  LEA.HI.X R163, R160, R11, R154, 0x1, P0 ;  /* 0x0000000ba0a37211 */ /* 0x000fca00000f0c9a */
[----:B------:R-:W2:Y:S01]  /*2490*/  @P1 LDG.E.LTC128B.U16 R154, desc[UR36][R162.64] ;  /* 0x00000024a29a1981 */ /* 0x000ea2000c1e1520 */
[----:B------:R-:W-:Y:S01]  /*24a0*/  IMAD.WIDE.U32 R164, R157, R14, R6 ;  /* 0x0000000e9da47225 */ /* 0x000fe200078e0006 */
[----:B------:R-:W-:Y:S01]  /*24b0*/  ISETP.GT.AND P2, PT, R0, 0x1, P3 ;  /* 0x000000010000780c */ /* 0x000fe20001f44270 */
[----:B------:R-:W-:Y:S01]  /*24c0*/  BSSY B1, `(.L_x_34) ;  /* 0x0000012000017945 */ /* 0x000fe20003800000 */
[----:B------:R-:W-:Y:S01]  /*24d0*/  LEA R160, P0, R168, UR4, 0x1 ;  /* 0x00000004a8a07c11 */ /* 0x000fe2000f8008ff */
[----:B------:R-:W-:Y:S02]  /*24e0*/  IMAD.IADD R165, R169, 0x1, R165 ;  /* 0x00000001a9a57824 */ /* 0x000fe400078e02a5 */
[----:B------:R-:W-:-:S04]  /*24f0*/  IMAD.WIDE.U32 R164, R23, R12, R164 ;  /* 0x0000000c17a47225 */ /* 0x000fc800078e00a4 */
[----:B--2---:R-:W-:-:S05]  /*2500*/  HADD2.F32 R161, -RZ, R154.H0_H0 ;  /* 0x2000009affa17230 */ /* 0x004fca0000004100 */
[----:B------:R-:W-:-:S04]  /*2510*/  FMUL R161, R161, R156 ;  /* 0x0000009ca1a17220 */ /* 0x000fc80000400000 */
[----:B------:R-:W-:Y:S01]  /*2520*/  FFMA R161, R88, R155, R161 ;  /* 0x0000009b58a17223 */ /* 0x000fe200000000a1 */
[----:B------:R-:W-:-:S04]  /*2530*/  IMAD.IADD R88, R13, 0x1, R165 ;  /* 0x000000010d587824 */ /* 0x000fc800078e02a5 */
[----:B------:R-:W-:Y:S02]  /*2540*/  F2FP.F16.F32.PACK_AB R163, RZ, R161 ;  /* 0x000000a1ffa3723e */ /* 0x000fe400000000ff */
[----:B------:R-:W-:Y:S02]  /*2550*/  LEA.HI.X R161, R168, UR5, R167, 0x1, P0 ;  /* 0x00000005a8a17c11 */ /* 0x000fe400080f0ca7 */
[----:B------:R-:W-:Y:S02]  /*2560*/  PRMT R165, R163, 0x7610, R165 ;  /* 0x00007610a3a57816 */ /* 0x000fe400000000a5 */
[----:B------:R-:W-:-:S03]  /*2570*/  LEA R162, P0, R164, R10, 0x1 ;  /* 0x0000000aa4a27211 */ /* 0x000fc600078008ff */
[----:B------:R0:W-:Y:S01]  /*2580*/  @P1 STG.E.U16 desc[UR36][R160.64], R165 ;  /* 0x000000a5a0001986 */ /* 0x0001e2000c101524 */
[----:B------:R-:W-:Y:S01]  /*2590*/  LEA.HI.X R163, R164, R11, R88, 0x1, P0 ;  /* 0x0000000ba4a37211 */ /* 0x000fe200000f0c58 */
[C---:B------:R-:W-:Y:S01]  /*25a0*/  IMAD.SHL.U32 R164, R14.reuse, 0x8, RZ ;  /* 0x000000080ea47824 */ /* 0x040fe200078e00ff */
[----:B0-----:R-:W-:Y:S01]  /*25b0*/  SHF.L.U64.HI R165, R14, 0x3, R15 ;  /* 0x000000030ea57819 */ /* 0x001fe2000001020f */
[----:B------:R-:W-:Y:S06]  /*25c0*/  @!P2 BRA `(.L_x_35) ;  /* 0x000000000004a947 */ /* 0x000fec0003800000 */
[----:B------:R0:W5:Y:S02]  /*25d0*/  LDG.E.LTC128B.U16 R154, desc[UR36][R162.64+0x2] ;  /* 0x00000224a29a7981 */ /* 0x000164000c1e1520 */
.L_x_35:
[----:B------:R-:W-:Y:S05]  /*25e0*/  BSYNC B1 ;  /* 0x0000000000017941 */ /* 0x000fea0003800000 */
.L_x_34:
[----:B-----5:R-:W-:Y:S01]  /*25f0*/  HADD2.F32 R167, -RZ, R154.H0_H0 ;  /* 0x2000009affa77230 */ /* 0x020fe20000004100 */
[----:B------:R-:W-:Y:S01]  /*2600*/  ISETP.GT.AND P0, PT, R3, 0x8, PT ;  /* 0x000000080300780c */ /* 0x000fe20003f04270 */
[----:B------:R-:W-:-:S04]  /*2610*/  IMAD.WIDE.U32 R172, R157, R14, R164 ;  /* 0x0000000e9dac7225 */ /* 0x000fc800078e00a4 */
[----:B------:R-:W-:Y:S01]  /*2620*/  FMUL R88, R167, R156 ;  /* 0x0000009ca7587220 */ /* 0x000fe20000400000 */
[----:B------:R-:W-:Y:S02]  /*2630*/  ISETP.GT.AND P1, PT, R0, RZ, P0 ;  /* 0x000000ff0000720c */ /* 0x000fe40000724270 */
[----:B------:R-:W-:Y:S01]  /*2640*/  IADD3 R171, R169, R173, RZ ;  /* 0x000000ada9ab7210 */ /* 0x000fe20007ffe0ff */
[----:B------:R-:W-:Y:S01]  /*2650*/  FFMA R89, R89, R155, R88 ;  /* 0x0000009b59597223 */ /* 0x000fe20000000058 */
[----:B------:R-:W-:-:S04]  /*2660*/  IADD3 R167, P4, R20, R172, RZ ;  /* 0x000000ac14a77210 */ /* 0x000fc80007f9e0ff */
[----:B------:R-:W-:Y:S01]  /*2670*/  F2FP.F16.F32.PACK_AB R169, RZ, R89 ;  /* 0x00000059ffa9723e */ /* 0x000fe200000000ff */
[----:B------:R-:W-:Y:S01]  /*2680*/  IMAD.X R168, R171, 0x1, R159, P4 ;  /* 0x00000001aba87824 */ /* 0x000fe200020e069f */
[----:B------:R-:W-:-:S04]  /*2690*/  LEA R88, P4, R167, R10, 0x1 ;  /* 0x0000000aa7587211 */ /* 0x000fc800078808ff */
[--C-:B------:R-:W-:Y:S02]  /*26a0*/  LEA.HI.X R89, R167, R11, R168.reuse, 0x1, P4 ;  /* 0x0000000ba7597211 */ /* 0x100fe400020f0ca8 */
[----:B------:R-:W-:-:S05]  /*26b0*/  PRMT R168, R169, 0x7610, R168 ;  /* 0x00007610a9a87816 */ /* 0x000fca00000000a8 */
[----:B------:R1:W-:Y:S04]  /*26c0*/  @P2 STG.E.U16 desc[UR36][R160.64+0x2], R168 ;  /* 0x000002a8a0002986 */ /* 0x0003e8000c101524 */
[----:B------:R2:W3:Y:S01]  /*26d0*/  @P1 LDG.E.LTC128B.U16 R154, desc[UR36][R88.64] ;  /* 0x00000024589a1981 */ /* 0x0004e2000c1e1520 */
[----:B------:R-:W-:Y:S01]  /*26e0*/  IMAD.SHL.U32 R167, R4, 0x10, RZ ;  /* 0x0000001004a77824 */ /* 0x000fe200078e00ff */
[----:B------:R-:W-:Y:S01]  /*26f0*/  IADD3 R172, P2, R6, R172, RZ ;  /* 0x000000ac06ac7210 */ /* 0x000fe20007f5e0ff */
[----:B------:R-:W-:Y:S03]  /*2700*/  BSSY B1, `(.L_x_36) ;  /* 0x0000011000017945 */ /* 0x000fe60003800000 */
[----:B------:R-:W-:Y:S01]  /*2710*/  IADD3 R170, P4, R167, R160, RZ ;  /* 0x000000a0a7aa7210 */ /* 0x000fe20007f9e0ff */
[----:B------:R-:W-:Y:S01]  /*2720*/  IMAD.X R173, R7, 0x1, R171, P2 ;  /* 0x0000000107ad7824 */ /* 0x000fe200010e06ab */
[----:B------:R-:W-:Y:S01]  /*2730*/  ISETP.GT.AND P2, PT, R0, 0x1, P0 ;  /* 0x000000010000780c */ /* 0x000fe20000744270 */
[----:B------:R-:W-:-:S04]  /*2740*/  IMAD.WIDE.U32 R172, R23, R12, R172 ;  /* 0x0000000c17ac7225 */ /* 0x000fc800078e00ac */
[----:B-1----:R-:W-:Y:S01]  /*2750*/  IMAD.IADD R168, R13, 0x1, R173 ;  /* 0x000000010da87824 */ /* 0x002fe200078e02ad */
[----:B--2---:R-:W-:-:S04]  /*2760*/  LEA R88, P5, R172, R10, 0x1 ;  /* 0x0000000aac587211 */ /* 0x004fc800078a08ff */
[----:B------:R-:W-:Y:S01]  /*2770*/  LEA.HI.X R89, R172, R11, R168, 0x1, P5 ;  /* 0x0000000bac597211 */ /* 0x000fe200028f0ca8 */
[----:B---3--:R-:W-:-:S05]  /*2780*/  HADD2.F32 R169, -RZ, R154.H0_H0 ;  /* 0x2000009affa97230 */ /* 0x008fca0000004100 */
[----:B------:R-:W-:-:S04]  /*2790*/  FMUL R169, R169, R156 ;  /* 0x0000009ca9a97220 */ /* 0x000fc80000400000 */
[----:B------:R-:W-:Y:S01]  /*27a0*/  FFMA R90, R90, R155, R169 ;  /* 0x0000009b5a5a7223 */ /* 0x000fe200000000a9 */
[----:B------:R-:W-:-:S04]  /*27b0*/  SHF.L.U64.HI R169, R4, 0x4, R5 ;  /* 0x0000000404a97819 */ /* 0x000fc80000010205 */
[----:B------:R-:W-:Y:S01]  /*27c0*/  F2FP.F16.F32.PACK_AB R90, RZ, R90 ;  /* 0x0000005aff5a723e */ /* 0x000fe200000000ff */
[----:B------:R-:W-:-:S05]  /*27d0*/  IMAD.X R171, R169, 0x1, R161, P4 ;  /* 0x00000001a9ab7824 */ /* 0x000fca00020e06a1 */
[----:B------:R1:W-:Y:S01]  /*27e0*/  @P1 STG.E.U16 desc[UR36][R170.64], R90 ;  /* 0x0000005aaa001986 */ /* 0x0003e2000c101524 */
[----:B------:R-:W-:Y:S05]  /*27f0*/  @!P2 BRA `(.L_x_37) ;  /* 0x000000000004a947 */ /* 0x000fea0003800000 */
[----:B------:R2:W5:Y:S02]  /*2800*/  LDG.E.LTC128B.U16 R154, desc[UR36][R88.64+0x2] ;  /* 0x00000224589a7981 */ /* 0x000564000c1e1520 */
.L_x_37:
[----:B------:R-:W-:Y:S05]  /*2810*/  BSYNC B1 ;  /* 0x0000000000017941 */ /* 0x000fea0003800000 */
.L_x_36:
[----:B-----5:R-:W-:Y:S01]  /*2820*/  HADD2.F32 R173, -RZ, R154.H0_H0 ;  /* 0x2000009affad7230 */ /* 0x020fe20000004100 */
[----:B------:R-:W-:Y:S01]  /*2830*/  ISETP.GT.AND P1, PT, R0, 0x8, P3 ;  /* 0x000000080000780c */ /* 0x000fe20001f24270 */
[----:B------:R-:W-:Y:S03]  /*2840*/  BSSY B1, `(.L_x_38) ;  /* 0x000000a000017945 */ /* 0x000fe60003800000 */
[----:B-1----:R-:W-:-:S04]  /*2850*/  FMUL R90, R173, R156 ;  /* 0x0000009cad5a7220 */ /* 0x002fc80000400000 */
[----:B------:R-:W-:Y:S01]  /*2860*/  FFMA R90, R91, R155, R90 ;  /* 0x0000009b5b5a7223 */ /* 0x000fe2000000005a */
[----:B------:R-:W-:-:S04]  /*2870*/  @P2 IMAD.MOV.U32 R91, RZ, RZ, R171 ;  /* 0x000000ffff5b2224 */ /* 0x000fc800078e00ab */
[----:B------:R-:W-:-:S04]  /*2880*/  F2FP.F16.F32.PACK_AB R90, RZ, R90 ;  /* 0x0000005aff5a723e */ /* 0x000fc800000000ff */
[----:B------:R-:W-:Y:S01]  /*2890*/  PRMT R168, R90, 0x7610, R168 ;  /* 0x000076105aa87816 */ /* 0x000fe200000000a8 */
[----:B------:R-:W-:-:S05]  /*28a0*/  @P2 IMAD.MOV.U32 R90, RZ, RZ, R170 ;  /* 0x000000ffff5a2224 */ /* 0x000fca00078e00aa */
[----:B------:R1:W-:Y:S01]  /*28b0*/  @P2 STG.E.U16 desc[UR36][R90.64+0x2], R168 ;  /* 0x000002a85a002986 */ /* 0x0003e2000c101524 */
[----:B------:R-:W-:Y:S05]  /*28c0*/  @!P1 BRA `(.L_x_39) ;  /* 0x0000000000049947 */ /* 0x000fea0003800000 */
[----:B------:R3:W5:Y:S02]  /*28d0*/  LDG.E.LTC128B.U16 R154, desc[UR36][R162.64+0x10] ;  /* 0x00001024a29a7981 */ /* 0x000764000c1e1520 */
.L_x_39:
[----:B------:R-:W-:Y:S05]  /*28e0*/  BSYNC B1 ;  /* 0x0000000000017941 */ /* 0x000fea0003800000 */
.L_x_38:
[----:B-1---5:R-:W-:Y:S01]  /*28f0*/  HADD2.F32 R91, -RZ, R154.H0_H0 ;  /* 0x2000009aff5b7230 */ /* 0x022fe20000004100 */
[----:B------:R-:W-:Y:S01]  /*2900*/  ISETP.GT.AND P2, PT, R0, 0x9, P3 ;  /* 0x000000090000780c */ /* 0x000fe20001f44270 */
[----:B------:R-:W-:Y:S01]  /*2910*/  @P1 IMAD.MOV.U32 R90, RZ, RZ, R160 ;  /* 0x000000ffff5a1224 */ /* 0x000fe200078e00a0 */
[----:B------:R-:W-:Y:S02]  /*2920*/  BSSY B1, `(.L_x_40) ;  /* 0x0000009000017945 */ /* 0x000fe40003800000 */
[----:B------:R-:W-:-:S04]  /*2930*/  FMUL R91, R91, R156 ;  /* 0x0000009c5b5b7220 */ /* 0x000fc80000400000 */
[----:B------:R-:W-:-:S05]  /*2940*/  FFMA R91, R92, R155, R91 ;  /* 0x0000009b5c5b7223 */ /* 0x000fca000000005b */
[----:B------:R-:W-:-:S04]  /*2950*/  F2FP.F16.F32.PACK_AB R91, RZ, R91 ;  /* 0x0000005bff5b723e */ /* 0x000fc800000000ff */
[----:B------:R-:W-:Y:S01]  /*2960*/  PRMT R92, R91, 0x7610, R92 ;  /* 0x000076105b5c7816 */ /* 0x000fe2000000005c */
[----:B------:R-:W-:-:S05]  /*2970*/  @P1 IMAD.MOV.U32 R91, RZ, RZ, R161 ;  /* 0x000000ffff5b1224 */ /* 0x000fca00078e00a1 */
[----:B------:R1:W-:Y:S01]  /*2980*/  @P1 STG.E.U16 desc[UR36][R90.64+0x10], R92 ;  /* 0x0000105c5a001986 */ /* 0x0003e2000c101524 */
[----:B------:R-:W-:Y:S05]  /*2990*/  @!P2 BRA `(.L_x_41) ;  /* 0x000000000004a947 */ /* 0x000fea0003800000 */
[----:B------:R4:W5:Y:S02]  /*29a0*/  LDG.E.LTC128B.U16 R154, desc[UR36][R162.64+0x12] ;  /* 0x00001224a29a7981 */ /* 0x000964000c1e1520 */
.L_x_41:
[----:B------:R-:W-:Y:S05]  /*29b0*/  BSYNC B1 ;  /* 0x0000000000017941 */ /* 0x000fea0003800000 */
.L_x_40:
[----:B-1---5:R-:W-:Y:S01]  /*29c0*/  HADD2.F32 R91, -RZ, R154.H0_H0 ;  /* 0x2000009aff5b7230 */ /* 0x022fe20000004100 */
[----:B------:R-:W-:Y:S01]  /*29d0*/  ISETP.GT.AND P1, PT, R0, 0x8, P0 ;  /* 0x000000080000780c */ /* 0x000fe20000724270 */
[----:B------:R-:W-:Y:S03]  /*29e0*/  BSSY B1, `(.L_x_42) ;  /* 0x000000a000017945 */ /* 0x000fe60003800000 */
[----:B------:R-:W-:Y:S01]  /*29f0*/  FMUL R90, R91, R156 ;  /* 0x0000009c5b5a7220 */ /* 0x000fe20000400000 */
[----:B------:R-:W-:-:S03]  /*2a00*/  @P2 IMAD.MOV.U32 R91, RZ, RZ, R161 ;  /* 0x000000ffff5b2224 */ /* 0x000fc600078e00a1 */
[----:B------:R-:W-:-:S05]  /*2a10*/  FFMA R90, R93, R155, R90 ;  /* 0x0000009b5d5a7223 */ /* 0x000fca000000005a */
[----:B------:R-:W-:-:S04]  /*2a20*/  F2FP.F16.F32.PACK_AB R90, RZ, R90 ;  /* 0x0000005aff5a723e */ /* 0x000fc800000000ff */
[----:B------:R-:W-:Y:S02]  /*2a30*/  PRMT R92, R90, 0x7610, R92 ;  /* 0x000076105a5c7816 */ /* 0x000fe4000000005c */
[----:B------:R-:W-:-:S05]  /*2a40*/  @P2 MOV R90, R160 ;  /* 0x000000a0005a2202 */ /* 0x000fca0000000f00 */
[----:B------:R1:W-:Y:S01]  /*2a50*/  @P2 STG.E.U16 desc[UR36][R90.64+0x12], R92 ;  /* 0x0000125c5a002986 */ /* 0x0003e2000c101524 */
[----:B------:R-:W-:Y:S05]  /*2a60*/  @!P1 BRA `(.L_x_43) ;  /* 0x0000000000049947 */ /* 0x000fea0003800000 */
[----:B------:R0:W5:Y:S02]  /*2a70*/  LDG.E.LTC128B.U16 R154, desc[UR36][R88.64+0x10] ;  /* 0x00001024589a7981 */ /* 0x000164000c1e1520 */
.L_x_43:
[----:B------:R-:W-:Y:S05]  /*2a80*/  BSYNC B1 ;  /* 0x0000000000017941 */ /* 0x000fea0003800000 */
.L_x_42:
        /* <DEDUP_REMOVED lines=12> */
.L_x_45:
[----:B------:R-:W-:Y:S05]  /*2b50*/  BSYNC B1 ;  /* 0x0000000000017941 */ /* 0x000fea0003800000 */
.L_x_44:
[----:B-1---5:R-:W-:Y:S01]  /*2b60*/  HADD2.F32 R91, -RZ, R154.H0_H0 ;  /* 0x2000009aff5b7230 */ /* 0x022fe20000004100 */
[----:B------:R-:W-:Y:S01]  /*2b70*/  ISETP.GT.AND P1, PT, R0, 0x10, P3 ;  /* 0x000000100000780c */ /* 0x000fe20001f24270 */
[----:B------:R-:W-:Y:S03]  /*2b80*/  BSSY B1, `(.L_x_46) ;  /* 0x000000a000017945 */ /* 0x000fe60003800000 */
[----:B------:R-:W-:Y:S01]  /*2b90*/  FMUL R90, R91, R156 ;  /* 0x0000009c5b5a7220 */ /* 0x000fe20000400000 */
[----:B------:R-:W-:-:S03]  /*2ba0*/  @P2 IMAD.MOV.U32 R91, RZ, RZ, R171 ;  /* 0x000000ffff5b2224 */ /* 0x000fc600078e00ab */
[----:B------:R-:W-:-:S05]  /*2bb0*/  FFMA R90, R95, R155, R90 ;  /* 0x0000009b5f5a7223 */ /* 0x000fca000000005a */
[----:B------:R-:W-:-:S04]  /*2bc0*/  F2FP.F16.F32.PACK_AB R90, RZ, R90 ;  /* 0x0000005aff5a723e */ /* 0x000fc800000000ff */
[----:B------:R-:W-:Y:S01]  /*2bd0*/  PRMT R92, R90, 0x7610, R92 ;  /* 0x000076105a5c7816 */ /* 0x000fe2000000005c */
[----:B------:R-:W-:-:S05]  /*2be0*/  @P2 IMAD.MOV.U32 R90, RZ, RZ, R170 ;  /* 0x000000ffff5a2224 */ /* 0x000fca00078e00aa */
[----:B------:R1:W-:Y:S01]  /*2bf0*/  @P2 STG.E.U16 desc[UR36][R90.64+0x12], R92 ;  /* 0x0000125c5a002986 */ /* 0x0003e2000c101524 */
[----:B------:R-:W-:Y:S05]  /*2c00*/  @!P1 BRA `(.L_x_47) ;  /* 0x0000000000049947 */ /* 0x000fea0003800000 */
[----:B------:R0:W5:Y:S02]  /*2c10*/  LDG.E.LTC128B.U16 R154, desc[UR36][R162.64+0x20] ;  /* 0x00002024a29a7981 */ /* 0x000164000c1e1520 */
.L_x_47:
[----:B------:R-:W-:Y:S05]  /*2c20*/  BSYNC B1 ;  /* 0x0000000000017941 */ /* 0x000fea0003800000 */
.L_x_46:
        /* <DEDUP_REMOVED lines=12> */
.L_x_49:
[----:B------:R-:W-:Y:S05]  /*2cf0*/  BSYNC B1 ;  /* 0x0000000000017941 */ /* 0x000fea0003800000 */
.L_x_48:
        /* <DEDUP_REMOVED lines=12> */
.L_x_51:
[----:B------:R-:W-:Y:S05]  /*2dc0*/  BSYNC B1 ;  /* 0x0000000000017941 */ /* 0x000fea0003800000 */
.L_x_50:
[----:B-1---5:R-:W-:Y:S01]  /*2dd0*/  HADD2.F32 R91, -RZ, R154.H0_H0 ;  /* 0x2000009aff5b7230 */ /* 0x022fe20000004100 */
[----:B------:R-:W-:Y:S01]  /*2de0*/  @P1 MOV R90, R170 ;  /* 0x000000aa005a1202 */ /* 0x000fe20000000f00 */
[----:B------:R-:W-:Y:S01]  /*2df0*/  BSSY B1, `(.L_x_52) ;  /* 0x000000a000017945 */ /* 0x000fe20003800000 */
[----:B------:R-:W-:Y:S02]  /*2e00*/  ISETP.GT.AND P2, PT, R0, 0x11, P0 ;  /* 0x000000110000780c */ /* 0x000fe40000744270 */
        /* <DEDUP_REMOVED lines=8> */
.L_x_53:
[----:B------:R-:W-:Y:S05]  /*2e90*/  BSYNC B1 ;  /* 0x0000000000017941 */ /* 0x000fea0003800000 */
.L_x_52:
        /* <DEDUP_REMOVED lines=12> */
.L_x_55:
[----:B------:R-:W-:Y:S05]  /*2f60*/  BSYNC B1 ;  /* 0x0000000000017941 */ /* 0x000fea0003800000 */
.L_x_54:
        /* <DEDUP_REMOVED lines=12> */
.L_x_57:
[----:B------:R-:W-:Y:S05]  /*3030*/  BSYNC B1 ;  /* 0x0000000000017941 */ /* 0x000fea0003800000 */
.L_x_56:
        /* <DEDUP_REMOVED lines=12> */
.L_x_59:
[----:B------:R-:W-:Y:S05]  /*3100*/  BSYNC B1 ;  /* 0x0000000000017941 */ /* 0x000fea0003800000 */
.L_x_58:
        /* <DEDUP_REMOVED lines=12> */
.L_x_61:
[----:B------:R-:W-:Y:S05]  /*31d0*/  BSYNC B1 ;  /* 0x0000000000017941 */ /* 0x000fea0003800000 */
.L_x_60:
        /* <DEDUP_REMOVED lines=12> */
.L_x_63:
[----:B------:R-:W-:Y:S05]  /*32a0*/  BSYNC B1 ;  /* 0x0000000000017941 */ /* 0x000fea0003800000 */
.L_x_62:
        /* <DEDUP_REMOVED lines=12> */
.L_x_65:
[----:B------:R-:W-:Y:S05]  /*3370*/  BSYNC B1 ;  /* 0x0000000000017941 */ /* 0x000fea0003800000 */
.L_x_64:
        /* <DEDUP_REMOVED lines=12> */
.L_x_67:
[----:B------:R-:W-:Y:S05]  /*3440*/  BSYNC B1 ;  /* 0x0000000000017941 */ /* 0x000fea0003800000 */
.L_x_66:
        /* <DEDUP_REMOVED lines=12> */
.L_x_69:
[----:B------:R-:W-:Y:S05]  /*3510*/  BSYNC B1 ;  /* 0x0000000000017941 */ /* 0x000fea0003800000 */
.L_x_68:
        /* <DEDUP_REMOVED lines=12> */
.L_x_71:
[----:B------:R-:W-:Y:S05]  /*35e0*/  BSYNC B1 ;  /* 0x0000000000017941 */ /* 0x000fea0003800000 */
.L_x_70:
        /* <DEDUP_REMOVED lines=12> */
.L_x_73:
[----:B------:R-:W-:Y:S05]  /*36b0*/  BSYNC B1 ;  /* 0x0000000000017941 */ /* 0x000fea0003800000 */
.L_x_72:
        /* <DEDUP_REMOVED lines=12> */
.L_x_75:
[----:B------:R-:W-:Y:S05]  /*3780*/  BSYNC B1 ;  /* 0x0000000000017941 */ /* 0x000fea0003800000 */
.L_x_74:
        /* <DEDUP_REMOVED lines=12> */
.L_x_77:
[----:B------:R-:W-:Y:S05]  /*3850*/  BSYNC B1 ;  /* 0x0000000000017941 */ /* 0x000fea0003800000 */
.L_x_76:
        /* <DEDUP_REMOVED lines=12> */
.L_x_79:
[----:B------:R-:W-:Y:S05]  /*3920*/  BSYNC B1 ;  /* 0x0000000000017941 */ /* 0x000fea0003800000 */
.L_x_78:
        /* <DEDUP_REMOVED lines=12> */
.L_x_81:
[----:B------:R-:W-:Y:S05]  /*39f0*/  BSYNC B1 ;  /* 0x0000000000017941 */ /* 0x000fea0003800000 */
.L_x_80:
        /* <DEDUP_REMOVED lines=12> */
.L_x_83:
[----:B------:R-:W-:Y:S05]  /*3ac0*/  BSYNC B1 ;  /* 0x0000000000017941 */ /* 0x000fea0003800000 */
.L_x_82:
        /* <DEDUP_REMOVED lines=12> */
.L_x_85:
[----:B------:R-:W-:Y:S05]  /*3b90*/  BSYNC B1 ;  /* 0x0000000000017941 */ /* 0x000fea0003800000 */
.L_x_84:
        /* <DEDUP_REMOVED lines=12> */
.L_x_87:
[----:B------:R-:W-:Y:S05]  /*3c60*/  BSYNC B1 ;  /* 0x0000000000017941 */ /* 0x000fea0003800000 */
.L_x_86:
        /* <DEDUP_REMOVED lines=12> */
.L_x_89:
[----:B------:R-:W-:Y:S05]  /*3d30*/  BSYNC B1 ;  /* 0x0000000000017941 */ /* 0x000fea0003800000 */
.L_x_88:
        /* <DEDUP_REMOVED lines=12> */
.L_x_91:
[----:B------:R-:W-:Y:S05]  /*3e00*/  BSYNC B1 ;  /* 0x0000000000017941 */ /* 0x000fea0003800000 */
.L_x_90:
        /* <DEDUP_REMOVED lines=12> */
.L_x_93:
[----:B------:R-:W-:Y:S05]  /*3ed0*/  BSYNC B1 ;  /* 0x0000000000017941 */ /* 0x000fea0003800000 */
.L_x_92:
        /* <DEDUP_REMOVED lines=12> */
.L_x_95:
[----:B------:R-:W-:Y:S05]  /*3fa0*/  BSYNC B1 ;  /* 0x0000000000017941 */ /* 0x000fea0003800000 */
.L_x_94:
        /* <DEDUP_REMOVED lines=12> */
.L_x_97:
[----:B------:R-:W-:Y:S05]  /*4070*/  BSYNC B1 ;  /* 0x0000000000017941 */ /* 0x000fea0003800000 */
.L_x_96:
        /* <DEDUP_REMOVED lines=12> */
.L_x_99:
[----:B------:R-:W-:Y:S05]  /*4140*/  BSYNC B1 ;  /* 0x0000000000017941 */ /* 0x000fea0003800000 */
.L_x_98:
        /* <DEDUP_REMOVED lines=12> */
.L_x_101:
[----:B------:R-:W-:Y:S05]  /*4210*/  BSYNC B1 ;  /* 0x0000000000017941 */ /* 0x000fea0003800000 */
.L_x_100:
        /* <DEDUP_REMOVED lines=12> */
.L_x_103:
[----:B------:R-:W-:Y:S05]  /*42e0*/  BSYNC B1 ;  /* 0x0000000000017941 */ /* 0x000fea0003800000 */
.L_x_102:
        /* <DEDUP_REMOVED lines=12> */
.L_x_105:
[----:B------:R-:W-:Y:S05]  /*43b0*/  BSYNC B1 ;  /* 0x0000000000017941 */ /* 0x000fea0003800000 */
.L_x_104:
        /* <DEDUP_REMOVED lines=12> */
.L_x_107:
[----:B------:R-:W-:Y:S05]  /*4480*/  BSYNC B1 ;  /* 0x0000000000017941 */ /* 0x000fea0003800000 */
.L_x_106:
        /* <DEDUP_REMOVED lines=12> */
.L_x_109:
[----:B------:R-:W-:Y:S05]  /*4550*/  BSYNC B1 ;  /* 0x0000000000017941 */ /* 0x000fea0003800000 */
.L_x_108:
        /* <DEDUP_REMOVED lines=12> */
.L_x_111:
[----:B------:R-:W-:Y:S05]  /*4620*/  BSYNC B1 ;  /* 0x0000000000017941 */ /* 0x000fea0003800000 */
.L_x_110:
        /* <DEDUP_REMOVED lines=12> */
.L_x_113:
[----:B------:R-:W-:Y:S05]  /*46f0*/  BSYNC B1 ;  /* 0x0000000000017941 */ /* 0x000fea0003800000 */
.L_x_112:
        /* <DEDUP_REMOVED lines=12> */
.L_x_115:
[----:B------:R-:W-:Y:S05]  /*47c0*/  BSYNC B1 ;  /* 0x0000000000017941 */ /* 0x000fea0003800000 */
.L_x_114:
        /* <DEDUP_REMOVED lines=12> */
.L_x_117:
[----:B------:R-:W-:Y:S05]  /*4890*/  BSYNC B1 ;  /* 0x0000000000017941 */ /* 0x000fea0003800000 */
.L_x_116:
        /* <DEDUP_REMOVED lines=12> */
.L_x_119:
[----:B------:R-:W-:Y:S05]  /*4960*/  BSYNC B1 ;  /* 0x0000000000017941 */ /* 0x000fea0003800000 */
.L_x_118:
        /* <DEDUP_REMOVED lines=12> */
.L_x_121:
[----:B------:R-:W-:Y:S05]  /*4a30*/  BSYNC B1 ;  /* 0x0000000000017941 */ /* 0x000fea0003800000 */
.L_x_120:
        /* <DEDUP_REMOVED lines=12> */
.L_x_123:
[----:B------:R-:W-:Y:S05]  /*4b00*/  BSYNC B1 ;  /* 0x0000000000017941 */ /* 0x000fea0003800000 */
.L_x_122:
        /* <DEDUP_REMOVED lines=12> */
.L_x_125:
[----:B------:R-:W-:Y:S05]  /*4bd0*/  BSYNC B1 ;  /* 0x0000000000017941 */ /* 0x000fea0003800000 */
.L_x_124:
        /* <DEDUP_REMOVED lines=12> */
.L_x_127:
[----:B------:R-:W-:Y:S05]  /*4ca0*/  BSYNC B1 ;  /* 0x0000000000017941 */ /* 0x000fea0003800000 */
.L_x_126:
        /* <DEDUP_REMOVED lines=12> */
.L_x_129:
[----:B------:R-:W-:Y:S05]  /*4d70*/  BSYNC B1 ;  /* 0x0000000000017941 */ /* 0x000fea0003800000 */
.L_x_128:
        /* <DEDUP_REMOVED lines=12> */
.L_x_131:
[----:B------:R-:W-:Y:S05]  /*4e40*/  BSYNC B1 ;  /* 0x0000000000017941 */ /* 0x000fea0003800000 */
.L_x_130:
        /* <DEDUP_REMOVED lines=12> */
.L_x_133:
[----:B------:R-:W-:Y:S05]  /*4f10*/  BSYNC B1 ;  /* 0x0000000000017941 */ /* 0x000fea0003800000 */
.L_x_132:
        /* <DEDUP_REMOVED lines=12> */
.L_x_135:
[----:B------:R-:W-:Y:S05]  /*4fe0*/  BSYNC B1 ;  /* 0x0000000000017941 */ /* 0x000fea0003800000 */
.L_x_134:
        /* <DEDUP_REMOVED lines=12> */
.L_x_137:
[----:B------:R-:W-:Y:S05]  /*50b0*/  BSYNC B1 ;  /* 0x0000000000017941 */ /* 0x000fea0003800000 */
.L_x_136:
        /* <DEDUP_REMOVED lines=12> */
.L_x_139:
[----:B------:R-:W-:Y:S05]  /*5180*/  BSYNC B1 ;  /* 0x0000000000017941 */ /* 0x000fea0003800000 */
.L_x_138:
        /* <DEDUP_REMOVED lines=12> */
.L_x_141:
[----:B------:R-:W-:Y:S05]  /*5250*/  BSYNC B1 ;  /* 0x0000000000017941 */ /* 0x000fea0003800000 */
.L_x_140:
        /* <DEDUP_REMOVED lines=12> */
.L_x_143:
[----:B------:R-:W-:Y:S05]  /*5320*/  BSYNC B1 ;  /* 0x0000000000017941 */ /* 0x000fea0003800000 */
.L_x_142:
        /* <DEDUP_REMOVED lines=12> */
.L_x_145:
[----:B------:R-:W-:Y:S05]  /*53f0*/  BSYNC B1 ;  /* 0x0000000000017941 */ /* 0x000fea0003800000 */
.L_x_144:
        /* <DEDUP_REMOVED lines=12> */
.L_x_147:
[----:B------:R-:W-:Y:S05]  /*54c0*/  BSYNC B1 ;  /* 0x0000000000017941 */ /* 0x000fea0003800000 */
.L_x_146:
        /* <DEDUP_REMOVED lines=12> */
.L_x_149:
[----:B------:R-:W-:Y:S05]  /*5590*/  BSYNC B1 ;  /* 0x0000000000017941 */ /* 0x000fea0003800000 */
.L_x_148:
        /* <DEDUP_REMOVED lines=12> */
.L_x_151:
[----:B------:R-:W-:Y:S05]  /*5660*/  BSYNC B1 ;  /* 0x0000000000017941 */ /* 0x000fea0003800000 */
.L_x_150:
        /* <DEDUP_REMOVED lines=12> */
.L_x_153:
[----:B------:R-:W-:Y:S05]  /*5730*/  BSYNC B1 ;  /* 0x0000000000017941 */ /* 0x000fea0003800000 */
.L_x_152:
        /* <DEDUP_REMOVED lines=12> */
.L_x_155:
[----:B------:R-:W-:Y:S05]  /*5800*/  BSYNC B1 ;  /* 0x0000000000017941 */ /* 0x000fea0003800000 */
.L_x_154:
[----:B-1---5:R-:W-:Y:S01]  /*5810*/  HADD2.F32 R91, -RZ, R154.H0_H0 ;  /* 0x2000009aff5b7230 */ /* 0x022fe20000004100 */
[----:B------:R-:W-:Y:S01]  /*5820*/  ISETP.GT.AND P1, PT, R0, 0x79, P0 ;  /* 0x000000790000780c */ /* 0x000fe20000724270 */
[----:B------:R-:W-:Y:S01]  /*5830*/  @P2 IMAD.MOV.U32 R8, RZ, RZ, R170 ;  /* 0x000000ffff082224 */ /* 0x000fe200078e00aa */
[----:B------:R-:W-:Y:S01]  /*5840*/  IADD3 R157, P0, R157, 0x80, RZ ;  /* 0x000000809d9d7810 */ /* 0x000fe20007f1e0ff */
[----:B------:R-:W-:Y:S01]  /*5850*/  BSSY B1, `(.L_x_156) ;  /* 0x000000a000017945 */ /* 0x000fe20003800000 */
[----:B------:R-:W-:-:S04]  /*5860*/  FMUL R91, R91, R156 ;  /* 0x0000009c5b5b7220 */ /* 0x000fc80000400000 */
[----:B------:R-:W-:-:S05]  /*5870*/  FFMA R91, R150, R155, R91 ;  /* 0x0000009b965b7223 */ /* 0x000fca000000005b */
[----:B------:R-:W-:-:S04]  /*5880*/  F2FP.F16.F32.PACK_AB R91, RZ, R91 ;  /* 0x0000005bff5b723e */ /* 0x000fc800000000ff */
[----:B------:R-:W-:Y:S01]  /*5890*/  PRMT R90, R91, 0x7610, R90 ;  /* 0x000076105b5a7816 */ /* 0x000fe2000000005a */
[----:B------:R-:W-:Y:S02]  /*58a0*/  IMAD.X R91, RZ, RZ, R9, P0 ;  /* 0x000000ffff5b7224 */ /* 0x000fe400000e0609 */
[----:B------:R-:W-:-:S05]  /*58b0*/  @P2 IMAD.MOV.U32 R9, RZ, RZ, R171 ;  /* 0x000000ffff092224 */ /* 0x000fca00078e00ab */
[----:B------:R1:W-:Y:S01]  /*58c0*/  @P2 STG.E.U16 desc[UR36][R8.64+0xf0], R90 ;  /* 0x0000f05a08002986 */ /* 0x0003e2000c101524 */
[----:B------:R-:W-:Y:S05]  /*58d0*/  @!P1 BRA `(.L_x_157) ;  /* 0x0000000000049947 */ /* 0x000fea0003800000 */
[----:B------:R0:W5:Y:S02]  /*58e0*/  LDG.E.LTC128B.U16 R154, desc[UR36][R88.64+0xf2] ;  /* 0x0000f224589a7981 */ /* 0x000164000c1e1520 */
.L_x_157:
[----:B------:R-:W-:Y:S05]  /*58f0*/  BSYNC B1 ;  /* 0x0000000000017941 */ /* 0x000fea0003800000 */
.L_x_156:
[----:B-1---5:R-:W-:Y:S01]  /*5900*/  HADD2.F32 R9, -RZ, R154.H0_H0 ;  /* 0x2000009aff097230 */ /* 0x022fe20000004100 */
[----:B------:R-:W-:Y:S01]  /*5910*/  ISETP.GT.AND P0, PT, R3, 0x80, PT ;  /* 0x000000800300780c */ /* 0x000fe20003f04270 */
[----:B------:R-:W-:-:S03]  /*5920*/  IMAD R8, R91, R14, RZ ;  /* 0x0000000e5b087224 */ /* 0x000fc600078e02ff */
[----:B0-2---:R-:W-:Y:S01]  /*5930*/  FMUL R88, R9, R156 ;  /* 0x0000009c09587220 */ /* 0x005fe20000400000 */
[C---:B------:R-:W-:Y:S01]  /*5940*/  IMAD R97, R157.reuse, R15, R8 ;  /* 0x0000000f9d617224 */ /* 0x040fe200078e0208 */
[----:B------:R-:W-:Y:S01]  /*5950*/  ISETP.GT.AND P3, PT, R0, RZ, P0 ;  /* 0x000000ff0000720c */ /* 0x000fe20000764270 */
[----:B------:R-:W-:-:S04]  /*5960*/  IMAD.WIDE.U32 R8, R157, R14, R158 ;  /* 0x0000000e9d087225 */ /* 0x000fc800078e009e */
[----:B------:R-:W-:Y:S01]  /*5970*/  FFMA R151, R151, R155, R88 ;  /* 0x0000009b97977223 */ /* 0x000fe20000000058 */
[----:B------:R-:W-:Y:S01]  /*5980*/  IMAD.IADD R9, R9, 0x1, R97 ;  /* 0x0000000109097824 */ /* 0x000fe200078e0261 */
[----:B------:R-:W-:-:S03]  /*5990*/  LEA R88, P2, R8, R10, 0x1 ;  /* 0x0000000a08587211 */ /* 0x000fc600078408ff */
[----:B------:R-:W-:Y:S02]  /*59a0*/  F2FP.F16.F32.PACK_AB R151, RZ, R151 ;  /* 0x00000097ff97723e */ /* 0x000fe400000000ff */
[----:B------:R-:W-:-:S03]  /*59b0*/  LEA.HI.X R89, R8, R11, R9, 0x1, P2 ;  /* 0x0000000b08597211 */ /* 0x000fc600010f0c09 */
[----:B------:R0:W-:Y:S04]  /*59c0*/  @P1 STG.E.U16 desc[UR36][R170.64+0xf2], R151 ;  /* 0x0000f297aa001986 */ /* 0x0001e8000c101524 */
[----:B------:R-:W2:Y:S01]  /*59d0*/  @P3 LDG.E.LTC128B.U16 R154, desc[UR36][R88.64] ;  /* 0x00000024589a3981 */ /* 0x000ea2000c1e1520 */
[----:B------:R-:W-:Y:S01]  /*59e0*/  IMAD.WIDE.U32 R8, R157, R14, R6 ;  /* 0x0000000e9d087225 */ /* 0x000fe200078e0006 */
[----:B------:R-:W-:Y:S01]  /*59f0*/  SHF.L.U64.HI R95, R4, 0x8, R5 ;  /* 0x00000008045f7819 */ /* 0x000fe20000010205 */
[----:B------:R-:W-:Y:S01]  /*5a00*/  BSSY B1, `(.L_x_158) ;  /* 0x0000011000017945 */ /* 0x000fe20003800000 */
[----:B------:R-:W-:Y:S01]  /*5a10*/  ISETP.GT.AND P2, PT, R0, 0x1, P0 ;  /* 0x000000010000780c */ /* 0x000fe20000744270 */
[----:B------:R-:W-:Y:S02]  /*5a20*/  IMAD.IADD R9, R97, 0x1, R9 ;  /* 0x0000000161097824 */ /* 0x000fe400078e0209 */
[----:B------:R-:W-:-:S02]  /*5a30*/  IMAD.SHL.U32 R93, R4, 0x100, RZ ;  /* 0x00000100045d7824 */ /* 0x000fc400078e00ff */
[----:B------:R-:W-:-:S03]  /*5a40*/  IMAD.WIDE.U32 R90, R23, R12, R8 ;  /* 0x0000000c175a7225 */ /* 0x000fc600078e0008 */
[----:B------:R-:W-:Y:S02]  /*5a50*/  IADD3 R8, P1, R93, R160, RZ ;  /* 0x000000a05d087210 */ /* 0x000fe40007f3e0ff */
[----:B------:R-:W-:Y:S02]  /*5a60*/  IADD3 R5, R13, R91, RZ ;  /* 0x0000005b0d057210 */ /* 0x000fe40007ffe0ff */
[----:B------:R-:W-:Y:S01]  /*5a70*/  LEA R4, P4, R90, R10, 0x1 ;  /* 0x0000000a5a047211 */ /* 0x000fe200078808ff */
[----:B------:R-:W-:-:S03]  /*5a80*/  IMAD.X R9, R95, 0x1, R161, P1 ;  /* 0x000000015f097824 */ /* 0x000fc600008e06a1 */
[----:B------:R-:W-:Y:S01]  /*5a90*/  LEA.HI.X R5, R90, R11, R5, 0x1, P4 ;  /* 0x0000000b5a057211 */ /* 0x000fe200020f0c05 */
[----:B--2---:R-:W-:-:S05]  /*5aa0*/  HADD2.F32 R15, -RZ, R154.H0_H0 ;  /* 0x2000009aff0f7230 */ /* 0x004fca0000004100 */
[----:B------:R-:W-:-:S04]  /*5ab0*/  FMUL R15, R15, R156 ;  /* 0x0000009c0f0f7220 */ /* 0x000fc80000400000 */
[----:B------:R-:W-:-:S05]  /*5ac0*/  FFMA R15, R24, R155, R15 ;  /* 0x0000009b180f7223 */ /* 0x000fca000000000f */
[----:B------:R-:W-:-:S05]  /*5ad0*/  F2FP.F16.F32.PACK_AB R15, RZ, R15 ;  /* 0x0000000fff0f723e */ /* 0x000fca00000000ff */
[----:B------:R0:W-:Y:S01]  /*5ae0*/  @P3 STG.E.U16 desc[UR36][R8.64], R15 ;  /* 0x0000000f08003986 */ /* 0x0001e2000c101524 */
[----:B------:R-:W-:Y:S05]  /*5af0*/  @!P2 BRA `(.L_x_159) ;  /* 0x000000000004a947 */ /* 0x000fea0003800000 */
[----:B------:R1:W5:Y:S02]  /*5b00*/  LDG.E.LTC128B.U16 R154, desc[UR36][R4.64+0x2] ;  /* 0x00000224049a7981 */ /* 0x000364000c1e1520 */
.L_x_159:
[----:B------:R-:W-:Y:S05]  /*5b10*/  BSYNC B1 ;  /* 0x0000000000017941 */ /* 0x000fea0003800000 */
.L_x_158:
[----:B0----5:R-:W-:Y:S01]  /*5b20*/  HADD2.F32 R15, -RZ, R154.H0_H0 ;  /* 0x2000009aff0f7230 */ /* 0x021fe20000004100 */
[----:B------:R-:W-:Y:S01]  /*5b30*/  ISETP.GT.AND P1, PT, R3, 0x88, PT ;  /* 0x000000880300780c */ /* 0x000fe20003f24270 */
[----:B------:R-:W-:Y:S03]  /*5b40*/  BSSY B1, `(.L_x_160) ;  /* 0x000000f000017945 */ /* 0x000fe60003800000 */
[----:B------:R-:W-:Y:S01]  /*5b50*/  FMUL R24, R15, R156 ;  /* 0x0000009c0f187220 */ /* 0x000fe20000400000 */
[----:B------:R-:W-:Y:S01]  /*5b60*/  IMAD.WIDE.U32 R14, R157, R14, R164 ;  /* 0x0000000e9d0e7225 */ /* 0x000fe200078e00a4 */
[----:B------:R-:W-:-:S03]  /*5b70*/  ISETP.GT.AND P3, PT, R0, RZ, P1 ;  /* 0x000000ff0000720c */ /* 0x000fc60000f64270 */
[----:B------:R-:W-:Y:S01]  /*5b80*/  FFMA R24, R25, R155, R24 ;  /* 0x0000009b19187223 */ /* 0x000fe20000000018 */
[----:B------:R-:W-:Y:S01]  /*5b90*/  IMAD.IADD R97, R97, 0x1, R15 ;  /* 0x0000000161617824 */ /* 0x000fe200078e020f */
[-C--:B------:R-:W-:Y:S02]  /*5ba0*/  IADD3 R21, P5, R20, R14.reuse, RZ ;  /* 0x0000000e14157210 */ /* 0x080fe40007fbe0ff */
[----:B------:R-:W-:Y:S02]  /*5bb0*/  IADD3 R20, P4, R6, R14, RZ ;  /* 0x0000000e06147210 */ /* 0x000fe40007f9e0ff */
[----:B------:R-:W-:Y:S01]  /*5bc0*/  F2FP.F16.F32.PACK_AB R24, RZ, R24 ;  /* 0x00000018ff18723e */ /* 0x000fe200000000ff */
[----:B------:R-:W-:Y:S01]  /*5bd0*/  IMAD.X R158, R97, 0x1, R159, P5 ;  /* 0x00000001619e7824 */ /* 0x000fe200028e069f */
[----:B------:R-:W-:-:S03]  /*5be0*/  LEA R14, P5, R21, R10, 0x1 ;  /* 0x0000000a150e7211 */ /* 0x000fc600078a08ff */
[----:B------:R0:W-:Y:S01]  /*5bf0*/  @P2 STG.E.U16 desc[UR36][R8.64+0x2], R24 ;  /* 0x0000021808002986 */ /* 0x0001e2000c101524 */
[----:B------:R-:W-:Y:S01]  /*5c00*/  LEA.HI.X R15, R21, R11, R158, 0x1, P5 ;  /* 0x0000000b150f7211 */ /* 0x000fe200028f0c9e */
[----:B------:R-:W-:Y:S08]  /*5c10*/  @!P3 BRA `(.L_x_161) ;  /* 0x000000000004b947 */ /* 0x000ff00003800000 */
[----:B------:R2:W5:Y:S02]  /*5c20*/  LDG.E.LTC128B.U16 R154, desc[UR36][R14.64] ;  /* 0x000000240e9a7981 */ /* 0x000564000c1e1520 */
.L_x_161:
[----:B------:R-:W-:Y:S05]  /*5c30*/  BSYNC B1 ;  /* 0x0000000000017941 */ /* 0x000fea0003800000 */
.L_x_160:
[----:B-----5:R-:W-:Y:S01]  /*5c40*/  HADD2.F32 R3, -RZ, R154.H0_H0 ;  /* 0x2000009aff037230 */ /* 0x020fe20000004100 */
[----:B------:R-:W-:Y:S01]  /*5c50*/  ISETP.GT.AND P2, PT, R0, 0x1, P1 ;  /* 0x000000010000780c */ /* 0x000fe20000f44270 */
[----:B------:R-:W-:Y:S01]  /*5c60*/  IMAD.X R21, R7, 0x1, R97, P4 ;  /* 0x0000000107157824 */ /* 0x000fe200020e0661 */
[----:B------:R-:W-:Y:S01]  /*5c70*/  IADD3 R6, P4, R8, R167, RZ ;  /* 0x000000a708067210 */ /* 0x000fe20007f9e0ff */
[----:B------:R-:W-:Y:S01]  /*5c80*/  BSSY B1, `(.L_x_162) ;  /* 0x000000c000017945 */ /* 0x000fe20003800000 */
[----:B------:R-:W-:Y:S01]  /*5c90*/  FMUL R3, R3, R156 ;  /* 0x0000009c03037220 */ /* 0x000fe20000400000 */
[----:B--2---:R-:W-:-:S04]  /*5ca0*/  IMAD.WIDE.U32 R14, R23, R12, R20 ;  /* 0x0000000c170e7225 */ /* 0x004fc800078e0014 */
[----:B------:R-:W-:Y:S01]  /*5cb0*/  FFMA R3, R26, R155, R3 ;  /* 0x0000009b1a037223 */ /* 0x000fe20000000003 */
[----:B------:R-:W-:Y:S01]  /*5cc0*/  IMAD.X R7, R9, 0x1, R169, P4 ;  /* 0x0000000109077824 */ /* 0x000fe200020e06a9 */
[----:B------:R-:W-:Y:S01]  /*5cd0*/  LEA R10, P5, R14, R10, 0x1 ;  /* 0x0000000a0e0a7211 */ /* 0x000fe200078a08ff */
[----:B------:R-:W-:Y:S02]  /*5ce0*/  IMAD.IADD R13, R13, 0x1, R15 ;  /* 0x000000010d0d7824 */ /* 0x000fe400078e020f */
[----:B------:R-:W-:-:S03]  /*5cf0*/  F2FP.F16.F32.PACK_AB R3, RZ, R3 ;  /* 0x00000003ff03723e */ /* 0x000fc600000000ff */
[----:B------:R-:W-:Y:S02]  /*5d00*/  LEA.HI.X R11, R14, R11, R13, 0x1, P5 ;  /* 0x0000000b0e0b7211 */ /* 0x000fe400028f0c0d */
[----:B------:R2:W-:Y:S01]  /*5d10*/  @P3 STG.E.U16 desc[UR36][R6.64], R3 ;  /* 0x0000000306003986 */ /* 0x0005e2000c101524 */
[----:B------:R-:W-:Y:S05]  /*5d20*/  @!P2 BRA `(.L_x_163) ;  /* 0x000000000004a947 */ /* 0x000fea0003800000 */
[----:B------:R0:W5:Y:S02]  /*5d30*/  LDG.E.LTC128B.U16 R154, desc[UR36][R10.64+0x2] ;  /* 0x000002240a9a7981 */ /* 0x000164000c1e1520 */
.L_x_163:
[----:B------:R-:W-:Y:S05]  /*5d40*/  BSYNC B1 ;  /* 0x0000000000017941 */ /* 0x000fea0003800000 */
.L_x_162:
[----:B--2--5:R-:W-:Y:S01]  /*5d50*/  HADD2.F32 R3, -RZ, R154.H0_H0 ;  /* 0x2000009aff037230 */ /* 0x024fe20000004100 */
[----:B------:R-:W-:Y:S01]  /*5d60*/  ISETP.GT.AND P3, PT, R0, 0x8, P0 ;  /* 0x000000080000780c */ /* 0x000fe20000764270 */
[----:B------:R-:W-:Y:S03]  /*5d70*/  BSSY B1, `(.L_x_164) ;  /* 0x0000007000017945 */ /* 0x000fe60003800000 */
[----:B------:R-:W-:-:S04]  /*5d80*/  FMUL R12, R3, R156 ;  /* 0x0000009c030c7220 */ /* 0x000fc80000400000 */
[----:B------:R-:W-:-:S05]  /*5d90*/  FFMA R12, R27, R155, R12 ;  /* 0x0000009b1b0c7223 */ /* 0x000fca000000000c */
[----:B------:R-:W-:-:S05]  /*5da0*/  F2FP.F16.F32.PACK_AB R12, RZ, R12 ;  /* 0x0000000cff0c723e */ /* 0x000fca00000000ff */
[----:B------:R2:W-:Y:S01]  /*5db0*/  @P2 STG.E.U16 desc[UR36][R6.64+0x2], R12 ;  /* 0x0000020c06002986 */ /* 0x0005e2000c101524 */
[----:B------:R-:W-:Y:S05]  /*5dc0*/  @!P3 BRA `(.L_x_165) ;  /* 0x000000000004b947 */ /* 0x000fea0003800000 */
[----:B------:R0:W5:Y:S02]  /*5dd0*/  LDG.E.LTC128B.U16 R154, desc[UR36][R4.64+0x10] ;  /* 0x00001024049a7981 */ /* 0x000164000c1e1520 */
.L_x_165:
[----:B------:R-:W-:Y:S05]  /*5de0*/  BSYNC B1 ;  /* 0x0000000000017941 */ /* 0x000fea0003800000 */
.L_x_164:
[----:B-----5:R-:W-:Y:S01]  /*5df0*/  HADD2.F32 R3, -RZ, R154.H0_H0 ;  /* 0x2000009aff037230 */ /* 0x020fe20000004100 */
[----:B------:R-:W-:Y:S01]  /*5e00*/  ISETP.GT.AND P2, PT, R0, 0x9, P0 ;  /* 0x000000090000780c */ /* 0x000fe20000744270 */
[----:B--2---:R-:W-:Y:S01]  /*5e10*/  IMAD.MOV.U32 R6, RZ, RZ, R8 ;  /* 0x000000ffff067224 */ /* 0x004fe200078e0008 */
[----:B------:R-:W-:Y:S01]  /*5e20*/  BSSY B1, `(.L_x_166) ;  /* 0x0000008000017945 */ /* 0x000fe20003800000 */
[----:B------:R-:W-:Y:S02]  /*5e30*/  IMAD.MOV.U32 R7, RZ, RZ, R9 ;  /* 0x000000ffff077224 */ /* 0x000fe400078e0009 */
[----:B------:R-:W-:-:S04]  /*5e40*/  FMUL R3, R3, R156 ;  /* 0x0000009c03037220 */ /* 0x000fc80000400000 */
[----:B------:R-:W-:-:S05]  /*5e50*/  FFMA R3, R28, R155, R3 ;  /* 0x0000009b1c037223 */ /* 0x000fca0000000003 */
[----:B------:R-:W-:-:S05]  /*5e60*/  F2FP.F16.F32.PACK_AB R3, RZ, R3 ;  /* 0x00000003ff03723e */ /* 0x000fca00000000ff */
[----:B------:R2:W-:Y:S01]  /*5e70*/  @P3 STG.E.U16 desc[UR36][R6.64+0x10], R3 ;  /* 0x0000100306003986 */ /* 0x0005e2000c101524 */
[----:B------:R-:W-:Y:S05]  /*5e80*/  @!P2 BRA `(.L_x_167) ;  /* 0x000000000004a947 */ /* 0x000fea0003800000 */
[----:B------:R0:W5:Y:S02]  /*5e90*/  LDG.E.LTC128B.U16 R154, desc[UR36][R4.64+0x12] ;  /* 0x00001224049a7981 */ /* 0x000164000c1e1520 */
.L_x_167:
[----:B------:R-:W-:Y:S05]  /*5ea0*/  BSYNC B1 ;  /* 0x0000000000017941 */ /* 0x000fea0003800000 */
.L_x_166:
        /* <DEDUP_REMOVED lines=9> */
.L_x_169:
[----:B------:R-:W-:Y:S05]  /*5f40*/  BSYNC B1 ;  /* 0x0000000000017941 */ /* 0x000fea0003800000 */
.L_x_168:
[----:B-----5:R-:W-:Y:S01]  /*5f50*/  HADD2.F32 R3, -RZ, R154.H0_H0 ;  /* 0x2000009aff037230 */ /* 0x020fe20000004100 */
[----:B0-----:R-:W-:Y:S01]  /*5f60*/  IADD3 R8, P3, R167, R8, RZ ;  /* 0x00000008a7087210 */ /* 0x001fe20007f7e0ff */
[----:B------:R-:W-:Y:S01]  /*5f70*/  BSSY B1, `(.L_x_170) ;  /* 0x0000009000017945 */ /* 0x000fe20003800000 */
[----:B------:R-:W-:Y:S02]  /*5f80*/  ISETP.GT.AND P2, PT, R0, 0x9, P1 ;  /* 0x000000090000780c */ /* 0x000fe40000f44270 */
[----:B------:R-:W-:Y:S01]  /*5f90*/  FMUL R3, R3, R156 ;  /* 0x0000009c03037220 */ /* 0x000fe20000400000 */
[----:B------:R-:W-:-:S03]  /*5fa0*/  IMAD.X R9, R169, 0x1, R9, P3 ;  /* 0x00000001a9097824 */ /* 0x000fc600018e0609 */
[----:B------:R-:W-:-:S05]  /*5fb0*/  FFMA R3, R30, R155, R3 ;  /* 0x0000009b1e037223 */ /* 0x000fca0000000003 */
[----:B------:R-:W-:-:S05]  /*5fc0*/  F2FP.F16.F32.PACK_AB R3, RZ, R3 ;  /* 0x00000003ff03723e */ /* 0x000fca00000000ff */
[----:B------:R0:W-:Y:S01]  /*5fd0*/  @P4 STG.E.U16 desc[UR36][R8.64+0x10], R3 ;  /* 0x0000100308004986 */ /* 0x0001e2000c101524 */
[----:B------:R-:W-:Y:S05]  /*5fe0*/  @!P2 BRA `(.L_x_171) ;  /* 0x000000000004a947 */ /* 0x000fea0003800000 */
[----:B------:R0:W5:Y:S02]  /*5ff0*/  LDG.E.LTC128B.U16 R154, desc[UR36][R10.64+0x12] ;  /* 0x000012240a9a7981 */ /* 0x000164000c1e1520 */
.L_x_171:
[----:B------:R-:W-:Y:S05]  /*6000*/  BSYNC B1 ;  /* 0x0000000000017941 */ /* 0x000fea0003800000 */
.L_x_170:
[----:B0----5:R-:W-:Y:S01]  /*6010*/  HADD2.F32 R3, -RZ, R154.H0_H0 ;  /* 0x2000009aff037230 */ /* 0x021fe20000004100 */
[----:B------:R-:W-:Y:S01]  /*6020*/  ISETP.GT.AND P3, PT, R0, 0x10, P0 ;  /* 0x000000100000780c */ /* 0x000fe20000764270 */
[----:B------:R-:W-:Y:S03]  /*6030*/  BSSY B1, `(.L_x_172) ;  /* 0x0000009000017945 */ /* 0x000fe60003800000 */
[----:B------:R-:W-:-:S04]  /*6040*/  FMUL R8, R3, R156 ;  /* 0x0000009c03087220 */ /* 0x000fc80000400000 */
[----:B------:R-:W-:Y:S01]  /*6050*/  FFMA R31, R31, R155, R8 ;  /* 0x0000009b1f1f7223 */ /* 0x000fe20000000008 */
[----:B------:R-:W-:-:S04]  /*6060*/  IADD3 R8, P4, P5, R167, R160, R93 ;  /* 0x000000a0a7087210 */ /* 0x000fc80007d9e05d */
[----:B------:R-:W-:Y:S02]  /*6070*/  F2FP.F16.F32.PACK_AB R31, RZ, R31 ;  /* 0x0000001fff1f723e */ /* 0x000fe400000000ff */
[----:B------:R-:W-:-:S05]  /*6080*/  IADD3.X R9, R169, R161, R95, P4, P5 ;  /* 0x000000a1a9097210 */ /* 0x000fca00027ea45f */
[----:B------:R0:W-:Y:S01]  /*6090*/  @P2 STG.E.U16 desc[UR36][R8.64+0x12], R31 ;  /* 0x0000121f08002986 */ /* 0x0001e2000c101524 */
[----:B------:R-:W-:Y:S05]  /*60a0*/  @!P3 BRA `(.L_x_173) ;  /* 0x000000000004b947 */ /* 0x000fea0003800000 */
[----:B------:R0:W5:Y:S02]  /*60b0*/  LDG.E.LTC128B.U16 R154, desc[UR36][R4.64+0x20] ;  /* 0x00002024049a7981 */ /* 0x000164000c1e1520 */
.L_x_173:
[----:B------:R-:W-:Y:S05]  /*60c0*/  BSYNC B1 ;  /* 0x0000000000017941 */ /* 0x000fea0003800000 */
.L_x_172:
[----:B-----5:R-:W-:Y:S01]  /*60d0*/  HADD2.F32 R3, -RZ, R154.H0_H0 ;  /* 0x2000009aff037230 */ /* 0x020fe20000004100 */
        /* <DEDUP_REMOVED lines=8> */
.L_x_175:
[----:B------:R-:W-:Y:S05]  /*6160*/  BSYNC B1 ;  /* 0x0000000000017941 */ /* 0x000fea0003800000 */
.L_x_174:
[----:B0----5:R-:W-:Y:S01]  /*6170*/  HADD2.F32 R3, -RZ, R154.H0_H0 ;  /* 0x2000009aff037230 */ /* 0x021fe20000004100 */
[----:B------:R-:W-:Y:S01]  /*6180*/  ISETP.GT.AND P3, PT, R0, 0x10, P1 ;  /* 0x000000100000780c */ /* 0x000fe20000f64270 */
[----:B------:R-:W-:Y:S03]  /*6190*/  BSSY B1, `(.L_x_176) ;  /* 0x0000007000017945 */ /* 0x000fe60003800000 */
[----:B--2---:R-:W-:-:S04]  /*61a0*/  FMUL R12, R3, R156 ;  /* 0x0000009c030c7220 */ /* 0x004fc80000400000 */
[----:B------:R-:W-:-:S05]  /*61b0*/  FFMA R12, R33, R155, R12 ;  /* 0x0000009b210c7223 */ /* 0x000fca000000000c */
[----:B------:R-:W-:-:S05]  /*61c0*/  F2FP.F16.F32.PACK_AB R12, RZ, R12 ;  /* 0x0000000cff0c723e */ /* 0x000fca00000000ff */
[----:B------:R0:W-:Y:S01]  /*61d0*/  @P2 STG.E.U16 desc[UR36][R6.64+0x22], R12 ;  /* 0x0000220c06002986 */ /* 0x0001e2000c101524 */
[----:B------:R-:W-:Y:S05]  /*61e0*/  @!P3 BRA `(.L_x_177) ;  /* 0x000000000004b947 */ /* 0x000fea0003800000 */
[----:B------:R2:W5:Y:S02]  /*61f0*/  LDG.E.LTC128B.U16 R154, desc[UR36][R10.64+0x20] ;  /* 0x000020240a9a7981 */ /* 0x000564000c1e1520 */
.L_x_177:
[----:B------:R-:W-:Y:S05]  /*6200*/  BSYNC B1 ;  /* 0x0000000000017941 */ /* 0x000fea0003800000 */
.L_x_176:
        /* <DEDUP_REMOVED lines=9> */
.L_x_179:
[----:B------:R-:W-:Y:S05]  /*62a0*/  BSYNC B1 ;  /* 0x0000000000017941 */ /* 0x000fea0003800000 */
.L_x_178:
[----:B0----5:R-:W-:Y:S01]  /*62b0*/  HADD2.F32 R3, -RZ, R154.H0_H0 ;  /* 0x2000009aff037230 */ /* 0x021fe20000004100 */
        /* <DEDUP_REMOVED lines=8> */
.L_x_181:
[----:B------:R-:W-:Y:S05]  /*6340*/  BSYNC B1 ;  /* 0x0000000000017941 */ /* 0x000fea0003800000 */
.L_x_180:
        /* <DEDUP_REMOVED lines=9> */
.L_x_183:
[----:B------:R-:W-:Y:S05]  /*63e0*/  BSYNC B1 ;  /* 0x0000000000017941 */ /* 0x000fea0003800000 */
.L_x_182:
        /* <DEDUP_REMOVED lines=9> */
.L_x_185:
[----:B------:R-:W-:Y:S05]  /*6480*/  BSYNC B1 ;  /* 0x0000000000017941 */ /* 0x000fea0003800000 */
.L_x_184:
        /* <DEDUP_REMOVED lines=9> */
.L_x_187:
[----:B------:R-:W-:Y:S05]  /*6520*/  BSYNC B1 ;  /* 0x0000000000017941 */ /* 0x000fea0003800000 */
.L_x_186:
        /* <DEDUP_REMOVED lines=9> */
.L_x_189:
[----:B------:R-:W-:Y:S05]  /*65c0*/  BSYNC B1 ;  /* 0x0000000000017941 */ /* 0x000fea0003800000 */
.L_x_188:
        /* <DEDUP_REMOVED lines=9> */
.L_x_191:
[----:B------:R-:W-:Y:S05]  /*6660*/  BSYNC B1 ;  /* 0x0000000000017941 */ /* 0x000fea0003800000 */
.L_x_190:
        /* <DEDUP_REMOVED lines=9> */
.L_x_193:
[----:B------:R-:W-:Y:S05]  /*6700*/  BSYNC B1 ;  /* 0x0000000000017941 */ /* 0x000fea0003800000 */
.L_x_192:
        /* <DEDUP_REMOVED lines=9> */
.L_x_195:
[----:B------:R-:W-:Y:S05]  /*67a0*/  BSYNC B1 ;  /* 0x0000000000017941 */ /* 0x000fea0003800000 */
.L_x_194:
        /* <DEDUP_REMOVED lines=9> */
.L_x_197:
[----:B------:R-:W-:Y:S05]  /*6840*/  BSYNC B1 ;  /* 0x0000000000017941 */ /* 0x000fea0003800000 */
.L_x_196:
        /* <DEDUP_REMOVED lines=9> */
.L_x_199:
[----:B------:R-:W-:Y:S05]  /*68e0*/  BSYNC B1 ;  /* 0x0000000000017941 */ /* 0x000fea0003800000 */
.L_x_198:
        /* <DEDUP_REMOVED lines=9> */
.L_x_201:
[----:B------:R-:W-:Y:S05]  /*6980*/  BSYNC B1 ;  /* 0x0000000000017941 */ /* 0x000fea0003800000 */
.L_x_200:
        /* <DEDUP_REMOVED lines=9> */
.L_x_203:
[----:B------:R-:W-:Y:S05]  /*6a20*/  BSYNC B1 ;  /* 0x0000000000017941 */ /* 0x000fea0003800000 */
.L_x_202:
        /* <DEDUP_REMOVED lines=9> */
.L_x_205:
[----:B------:R-:W-:Y:S05]  /*6ac0*/  BSYNC B1 ;  /* 0x0000000000017941 */ /* 0x000fea0003800000 */
.L_x_204:
        /* <DEDUP_REMOVED lines=9> */
.L_x_207:
[----:B------:R-:W-:Y:S05]  /*6b60*/  BSYNC B1 ;  /* 0x0000000000017941 */ /* 0x000fea0003800000 */
.L_x_206:
        /* <DEDUP_REMOVED lines=9> */
.L_x_209:
[----:B------:R-:W-:Y:S05]  /*6c00*/  BSYNC B1 ;  /* 0x0000000000017941 */ /* 0x000fea0003800000 */
.L_x_208:
        /* <DEDUP_REMOVED lines=9> */
.L_x_211:
[----:B------:R-:W-:Y:S05]  /*6ca0*/  BSYNC B1 ;  /* 0x0000000000017941 */ /* 0x000fea0003800000 */
.L_x_210:
        /* <DEDUP_REMOVED lines=9> */
.L_x_213:
[----:B------:R-:W-:Y:S05]  /*6d40*/  BSYNC B1 ;  /* 0x0000000000017941 */ /* 0x000fea0003800000 */
.L_x_212:
        /* <DEDUP_REMOVED lines=9> */
.L_x_215:
[----:B------:R-:W-:Y:S05]  /*6de0*/  BSYNC B1 ;  /* 0x0000000000017941 */ /* 0x000fea0003800000 */
.L_x_214:
        /* <DEDUP_REMOVED lines=9> */
.L_x_217:
[----:B------:R-:W-:Y:S05]  /*6e80*/  BSYNC B1 ;  /* 0x0000000000017941 */ /* 0x000fea0003800000 */
.L_x_216:
        /* <DEDUP_REMOVED lines=9> */
.L_x_219:
[----:B------:R-:W-:Y:S05]  /*6f20*/  BSYNC B1 ;  /* 0x0000000000017941 */ /* 0x000fea0003800000 */
.L_x_218:
        /* <DEDUP_REMOVED lines=9> */
.L_x_221:
[----:B------:R-:W-:Y:S05]  /*6fc0*/  BSYNC B1 ;  /* 0x0000000000017941 */ /* 0x000fea0003800000 */
.L_x_220:
        /* <DEDUP_REMOVED lines=9> */
.L_x_223:
[----:B------:R-:W-:Y:S05]  /*7060*/  BSYNC B1 ;  /* 0x0000000000017941 */ /* 0x000fea0003800000 */
.L_x_222:
        /* <DEDUP_REMOVED lines=9> */
.L_x_225:
[----:B------:R-:W-:Y:S05]  /*7100*/  BSYNC B1 ;  /* 0x0000000000017941 */ /* 0x000fea0003800000 */
.L_x_224:
        /* <DEDUP_REMOVED lines=9> */
.L_x_227:
[----:B------:R-:W-:Y:S05]  /*71a0*/  BSYNC B1 ;  /* 0x0000000000017941 */ /* 0x000fea0003800000 */
.L_x_226:
        /* <DEDUP_REMOVED lines=9> */
.L_x_229:
[----:B------:R-:W-:Y:S05]  /*7240*/  BSYNC B1 ;  /* 0x0000000000017941 */ /* 0x000fea0003800000 */
.L_x_228:
        /* <DEDUP_REMOVED lines=9> */
.L_x_231:
[----:B------:R-:W-:Y:S05]  /*72e0*/  BSYNC B1 ;  /* 0x0000000000017941 */ /* 0x000fea0003800000 */
.L_x_230:
        /* <DEDUP_REMOVED lines=9> */
.L_x_233:
[----:B------:R-:W-:Y:S05]  /*7380*/  BSYNC B1 ;  /* 0x0000000000017941 */ /* 0x000fea0003800000 */
.L_x_232:
        /* <DEDUP_REMOVED lines=9> */
.L_x_235:
[----:B------:R-:W-:Y:S05]  /*7420*/  BSYNC B1 ;  /* 0x0000000000017941 */ /* 0x000fea0003800000 */
.L_x_234:
        /* <DEDUP_REMOVED lines=9> */
.L_x_237:
[----:B------:R-:W-:Y:S05]  /*74c0*/  BSYNC B1 ;  /* 0x0000000000017941 */ /* 0x000fea0003800000 */
.L_x_236:
        /* <DEDUP_REMOVED lines=9> */
.L_x_239:
[----:B------:R-:W-:Y:S05]  /*7560*/  BSYNC B1 ;  /* 0x0000000000017941 */ /* 0x000fea0003800000 */
.L_x_238:
        /* <DEDUP_REMOVED lines=9> */
.L_x_241:
[----:B------:R-:W-:Y:S05]  /*7600*/  BSYNC B1 ;  /* 0x0000000000017941 */ /* 0x000fea0003800000 */
.L_x_240:
        /* <DEDUP_REMOVED lines=9> */
.L_x_243:
[----:B------:R-:W-:Y:S05]  /*76a0*/  BSYNC B1 ;  /* 0x0000000000017941 */ /* 0x000fea0003800000 */
.L_x_242:
        /* <DEDUP_REMOVED lines=9> */
.L_x_245:
[----:B------:R-:W-:Y:S05]  /*7740*/  BSYNC B1 ;  /* 0x0000000000017941 */ /* 0x000fea0003800000 */
.L_x_244:
        /* <DEDUP_REMOVED lines=9> */
.L_x_247:
[----:B------:R-:W-:Y:S05]  /*77e0*/  BSYNC B1 ;  /* 0x0000000000017941 */ /* 0x000fea0003800000 */
.L_x_246:
        /* <DEDUP_REMOVED lines=9> */
.L_x_249:
[----:B------:R-:W-:Y:S05]  /*7880*/  BSYNC B1 ;  /* 0x0000000000017941 */ /* 0x000fea0003800000 */
.L_x_248:
        /* <DEDUP_REMOVED lines=9> */
.L_x_251:
[----:B------:R-:W-:Y:S05]  /*7920*/  BSYNC B1 ;  /* 0x0000000000017941 */ /* 0x000fea0003800000 */
.L_x_250:
        /* <DEDUP_REMOVED lines=9> */
.L_x_253:
[----:B------:R-:W-:Y:S05]  /*79c0*/  BSYNC B1 ;  /* 0x0000000000017941 */ /* 0x000fea0003800000 */
.L_x_252:
        /* <DEDUP_REMOVED lines=9> */
.L_x_255:
[----:B------:R-:W-:Y:S05]  /*7a60*/  BSYNC B1 ;  /* 0x0000000000017941 */ /* 0x000fea0003800000 */
.L_x_254:
        /* <DEDUP_REMOVED lines=9> */
.L_x_257:
[----:B------:R-:W-:Y:S05]  /*7b00*/  BSYNC B1 ;  /* 0x0000000000017941 */ /* 0x000fea0003800000 */
.L_x_256:
        /* <DEDUP_REMOVED lines=9> */
.L_x_259:
[----:B------:R-:W-:Y:S05]  /*7ba0*/  BSYNC B1 ;  /* 0x0000000000017941 */ /* 0x000fea0003800000 */
.L_x_258:
        /* <DEDUP_REMOVED lines=9> */
.L_x_261:
[----:B------:R-:W-:Y:S05]  /*7c40*/  BSYNC B1 ;  /* 0x0000000000017941 */ /* 0x000fea0003800000 */
.L_x_260:
        /* <DEDUP_REMOVED lines=9> */
.L_x_263:
[----:B------:R-:W-:Y:S05]  /*7ce0*/  BSYNC B1 ;  /* 0x0000000000017941 */ /* 0x000fea0003800000 */
.L_x_262:
        /* <DEDUP_REMOVED lines=9> */
.L_x_265:
[----:B------:R-:W-:Y:S05]  /*7d80*/  BSYNC B1 ;  /* 0x0000000000017941 */ /* 0x000fea0003800000 */
.L_x_264:
        /* <DEDUP_REMOVED lines=9> */
.L_x_267:
[----:B------:R-:W-:Y:S05]  /*7e20*/  BSYNC B1 ;  /* 0x0000000000017941 */ /* 0x000fea0003800000 */
.L_x_266:
        /* <DEDUP_REMOVED lines=9> */
.L_x_269:
[----:B------:R-:W-:Y:S05]  /*7ec0*/  BSYNC B1 ;  /* 0x0000000000017941 */ /* 0x000fea0003800000 */
.L_x_268:
        /* <DEDUP_REMOVED lines=9> */
.L_x_271:
[----:B------:R-:W-:Y:S05]  /*7f60*/  BSYNC B1 ;  /* 0x0000000000017941 */ /* 0x000fea0003800000 */
.L_x_270:
        /* <DEDUP_REMOVED lines=9> */
.L_x_273:
[----:B------:R-:W-:Y:S05]  /*8000*/  BSYNC B1 ;  /* 0x0000000000017941 */ /* 0x000fea0003800000 */
.L_x_272:
        /* <DEDUP_REMOVED lines=9> */
.L_x_275:
[----:B------:R-:W-:Y:S05]  /*80a0*/  BSYNC B1 ;  /* 0x0000000000017941 */ /* 0x000fea0003800000 */
.L_x_274:
        /* <DEDUP_REMOVED lines=9> */
.L_x_277:
[----:B------:R-:W-:Y:S05]  /*8140*/  BSYNC B1 ;  /* 0x0000000000017941 */ /* 0x000fea0003800000 */
.L_x_276:
        /* <DEDUP_REMOVED lines=9> */
.L_x_279:
[----:B------:R-:W-:Y:S05]  /*81e0*/  BSYNC B1 ;  /* 0x0000000000017941 */ /* 0x000fea0003800000 */
.L_x_278:
[----:B0----5:R-:W-:Y:S01]  /*81f0*/  HADD2.F32 R3, -RZ, R154.H0_H0 ;  /* 0x2000009aff037230 */ /* 0x021fe20000004100 */
[----:B------:R-:W-:Y:S01]  /*8200*/  ISETP.GT.AND P2, PT, R0, 0x78, P1 ;  /* 0x000000780000780c */ /* 0x000fe20000f44270 */
[----:B------:R-:W-:Y:S03]  /*8210*/  BSSY B1, `(.L_x_280) ;  /* 0x0000007000017945 */ /* 0x000fe60003800000 */
[----:B-1----:R-:W-:-:S04]  /*8220*/  FMUL R4, R3, R156 ;  /* 0x0000009c03047220 */ /* 0x002fc80000400000 */
[----:B------:R-:W-:-:S05]  /*8230*/  FFMA R4, R85, R155, R4 ;  /* 0x0000009b55047223 */ /* 0x000fca0000000004 */
[----:B------:R-:W-:-:S05]  /*8240*/  F2FP.F16.F32.PACK_AB R4, RZ, R4 ;  /* 0x00000004ff04723e */ /* 0x000fca00000000ff */
[----:B------:R0:W-:Y:S01]  /*8250*/  @P0 STG.E.U16 desc[UR36][R6.64+0xf2], R4 ;  /* 0x0000f20406000986 */ /* 0x0001e2000c101524 */
[----:B------:R-:W-:Y:S05]  /*8260*/  @!P2 BRA `(.L_x_281) ;  /* 0x000000000004a947 */ /* 0x000fea0003800000 */
[----:B------:R1:W5:Y:S02]  /*8270*/  LDG.E.LTC128B.U16 R154, desc[UR36][R10.64+0xf0] ;  /* 0x0000f0240a9a7981 */ /* 0x000364000c1e1520 */
.L_x_281:
[----:B------:R-:W-:Y:S05]  /*8280*/  BSYNC B1 ;  /* 0x0000000000017941 */ /* 0x000fea0003800000 */
.L_x_280:
[----:B-----5:R-:W-:Y:S01]  /*8290*/  HADD2.F32 R3, -RZ, R154.H0_H0 ;  /* 0x2000009aff037230 */ /* 0x020fe20000004100 */
[----:B0-----:R-:W-:Y:S01]  /*82a0*/  @P2 MOV R4, R8 ;  /* 0x0000000800042202 */ /* 0x001fe20000000f00 */
[----:B------:R-:W-:Y:S01]  /*82b0*/  @P2 IMAD.MOV.U32 R5, RZ, RZ, R9 ;  /* 0x000000ffff052224 */ /* 0x000fe200078e0009 */
[----:B------:R-:W-:Y:S01]  /*82c0*/  ISETP.GT.AND P1, PT, R0, 0x79, P1 ;  /* 0x000000790000780c */ /* 0x000fe20000f24270 */
[----:B------:R-:W-:Y:S01]  /*82d0*/  BSSY B1, `(.L_x_282) ;  /* 0x0000007000017945 */ /* 0x000fe20003800000 */
[----:B------:R-:W-:-:S04]  /*82e0*/  FMUL R3, R3, R156 ;  /* 0x0000009c03037220 */ /* 0x000fc80000400000 */
[----:B------:R-:W-:-:S05]  /*82f0*/  FFMA R3, R86, R155, R3 ;  /* 0x0000009b56037223 */ /* 0x000fca0000000003 */
[----:B------:R-:W-:-:S05]  /*8300*/  F2FP.F16.F32.PACK_AB R3, RZ, R3 ;  /* 0x00000003ff03723e */ /* 0x000fca00000000ff */
[----:B------:R0:W-:Y:S01]  /*8310*/  @P2 STG.E.U16 desc[UR36][R4.64+0xf0], R3 ;  /* 0x0000f00304002986 */ /* 0x0001e2000c101524 */
[----:B------:R-:W-:Y:S05]  /*8320*/  @!P1 BRA `(.L_x_283) ;  /* 0x0000000000049947 */ /* 0x000fea0003800000 */
[----:B------:R0:W5:Y:S02]  /*8330*/  LDG.E.LTC128B.U16 R154, desc[UR36][R10.64+0xf2] ;  /* 0x0000f2240a9a7981 */ /* 0x000164000c1e1520 */
.L_x_283:
[----:B------:R-:W-:Y:S05]  /*8340*/  BSYNC B1 ;  /* 0x0000000000017941 */ /* 0x000fea0003800000 */
.L_x_282:
[----:B------:R-:W-:Y:S05]  /*8350*/  @!P1 BRA `(.L_x_284) ;  /* 0x00000024004c9947 */ /* 0x000fea0003800000 */
[----:B0----5:R-:W-:-:S05]  /*8360*/  HADD2.F32 R3, -RZ, R154.H0_H0 ;  /* 0x2000009aff037230 */ /* 0x021fca0000004100 */
[----:B------:R-:W-:-:S04]  /*8370*/  FMUL R0, R3, R156 ;  /* 0x0000009c03007220 */ /* 0x000fc80000400000 */
[----:B------:R-:W-:-:S05]  /*8380*/  FFMA R0, R87, R155, R0 ;  /* 0x0000009b57007223 */ /* 0x000fca0000000000 */
[----:B------:R-:W-:-:S05]  /*8390*/  F2FP.F16.F32.PACK_AB R0, RZ, R0 ;  /* 0x00000000ff00723e */ /* 0x000fca00000000ff */
[----:B------:R0:W-:Y:S01]  /*83a0*/  STG.E.U16 desc[UR36][R8.64+0xf2], R0 ;  /* 0x0000f20008007986 */ /* 0x0001e2000c101524 */
[----:B------:R-:W-:Y:S05]  /*83b0*/  BRA `(.L_x_284) ;  /* 0x0000002400347947 */ /* 0x000fea0003800000 */
.L_x_33:
[----:B------:R-:W-:Y:S01]  /*83c0*/  ULDC.64 UR4, c[0x0][0x5c0] ;  /* 0x0001700000047ab9 */ /* 0x000fe20000000a00 */
[-C--:B------:R-:W-:Y:S01]  /*83d0*/  FMUL R88, R88, R155.reuse ;  /* 0x0000009b58587220 */ /* 0x080fe20000400000 */
[----:B------:R-:W-:Y:S01]  /*83e0*/  LEA R6, P0, R168, UR4, 0x1 ;  /* 0x00000004a8067c11 */ /* 0x000fe2000f8008ff */
[----:B------:R-:W-:Y:S01]  /*83f0*/  IMAD.SHL.U32 R11, R4, 0x10, RZ ;  /* 0x00000010040b7824 */ /* 0x000fe200078e00ff */
[----:B------:R-:W-:Y:S01]  /*8400*/  ISETP.GT.AND P2, PT, R0, 0x1, P3 ;  /* 0x000000010000780c */ /* 0x000fe20001f44270 */
[-C--:B------:R-:W-:Y:S01]  /*8410*/  FMUL R89, R89, R155.reuse ;  /* 0x0000009b59597220 */ /* 0x080fe20000400000 */
[----:B------:R-:W-:Y:S01]  /*8420*/  LEA.HI.X R7, R168, UR5, R167, 0x1, P0 ;  /* 0x00000005a8077c11 */ /* 0x000fe200080f0ca7 */
[-C--:B------:R-:W-:Y:S01]  /*8430*/  FMUL R90, R90, R155.reuse ;  /* 0x0000009b5a5a7220 */ /* 0x080fe20000400000 */
[----:B------:R-:W-:Y:S01]  /*8440*/  ISETP.GT.AND P0, PT, R3, 0x8, PT ;  /* 0x000000080300780c */ /* 0x000fe20003f04270 */
[-C--:B------:R-:W-:Y:S01]  /*8450*/  FMUL R91, R91, R155.reuse ;  /* 0x0000009b5b5b7220 */ /* 0x080fe20000400000 */
[----:B------:R-:W-:Y:S01]  /*8460*/  F2FP.F16.F32.PACK_AB R88, RZ, R88 ;  /* 0x00000058ff58723e */ /* 0x000fe200000000ff */
[-C--:B------:R-:W-:Y:S01]  /*8470*/  FMUL R92, R92, R155.reuse ;  /* 0x0000009b5c5c7220 */ /* 0x080fe20000400000 */
[----:B------:R-:W-:Y:S01]  /*8480*/  ISETP.GT.AND P4, PT, R0, RZ, P0 ;  /* 0x000000ff0000720c */ /* 0x000fe20000784270 */
[-C--:B------:R-:W-:Y:S01]  /*8490*/  FMUL R93, R93, R155.reuse ;  /* 0x0000009b5d5d7220 */ /* 0x080fe20000400000 */
[----:B------:R-:W-:Y:S01]  /*84a0*/  SHF.L.U64.HI R9, R4, 0x4, R5 ;  /* 0x0000000404097819 */ /* 0x000fe20000010205 */
[----:B------:R-:W-:Y:S01]  /*84b0*/  @P1 STG.E.U16 desc[UR36][R6.64], R88 ;  /* 0x0000005806001986 */ /* 0x000fe2000c101524 */
[----:B------:R-:W-:Y:S01]  /*84c0*/  IADD3 R12, P5, R11, R6, RZ ;  /* 0x000000060b0c7210 */ /* 0x000fe20007fbe0ff */
[-C--:B------:R-:W-:Y:S01]  /*84d0*/  FMUL R94, R94, R155.reuse ;  /* 0x0000009b5e5e7220 */ /* 0x080fe20000400000 */
[----:B------:R-:W-:Y:S01]  /*84e0*/  ISETP.GT.AND P1, PT, R0, 0x1, P0 ;  /* 0x000000010000780c */ /* 0x000fe20000724270 */
[----:B------:R-:W-:Y:S01]  /*84f0*/  FMUL R95, R95, R155 ;  /* 0x0000009b5f5f7220 */ /* 0x000fe20000400000 */
[----:B------:R-:W-:Y:S01]  /*8500*/  F2FP.F16.F32.PACK_AB R89, RZ, R89 ;  /* 0x00000059ff59723e */ /* 0x000fe200000000ff */
[----:B------:R-:W-:Y:S01]  /*8510*/  IMAD.X R13, R9, 0x1, R7, P5 ;  /* 0x00000001090d7824 */ /* 0x000fe200028e0607 */
[----:B------:R-:W-:Y:S01]  /*8520*/  F2FP.F16.F32.PACK_AB R90, RZ, R90 ;  /* 0x0000005aff5a723e */ /* 0x000fe200000000ff */
[----:B------:R-:W-:Y:S01]  /*8530*/  FMUL R96, R96, R155 ;  /* 0x0000009b60607220 */ /* 0x000fe20000400000 */
[----:B------:R-:W-:Y:S01]  /*8540*/  F2FP.F16.F32.PACK_AB R91, RZ, R91 ;  /* 0x0000005bff5b723e */ /* 0x000fe200000000ff */
[----:B------:R-:W-:Y:S01]  /*8550*/  @P2 STG.E.U16 desc[UR36][R6.64+0x2], R89 ;  /* 0x0000025906002986 */ /* 0x000fe2000c101524 */
[C---:B------:R-:W-:Y:S01]  /*8560*/  ISETP.GT.AND P5, PT, R0.reuse, 0x9, P3 ;  /* 0x000000090000780c */ /* 0x040fe20001fa4270 */
[-C--:B------:R-:W-:Y:S01]  /*8570*/  FMUL R97, R97, R155.reuse ;  /* 0x0000009b61617220 */ /* 0x080fe20000400000 */
[C---:B------:R-:W-:Y:S01]  /*8580*/  ISETP.GT.AND P2, PT, R0.reuse, 0x8, P0 ;  /* 0x000000080000780c */ /* 0x040fe20000744270 */
[----:B------:R-:W-:Y:S01]  /*8590*/  @P4 STG.E.U16 desc[UR36][R12.64], R90 ;  /* 0x0000005a0c004986 */ /* 0x000fe2000c101524 */
[----:B------:R-:W-:Y:S01]  /*85a0*/  ISETP.GT.AND P4, PT, R0, 0x8, P3 ;  /* 0x000000080000780c */ /* 0x000fe20001f84270 */
[-C--:B------:R-:W-:Y:S01]  /*85b0*/  FMUL R98, R98, R155.reuse ;  /* 0x0000009b62627220 */ /* 0x080fe20000400000 */
[----:B------:R-:W-:Y:S01]  /*85c0*/  F2FP.F16.F32.PACK_AB R92, RZ, R92 ;  /* 0x0000005cff5c723e */ /* 0x000fe200000000ff */
[----:B------:R-:W-:Y:S01]  /*85d0*/  @P1 STG.E.U16 desc[UR36][R12.64+0x2], R91 ;  /* 0x0000025b0c001986 */ /* 0x000fe2000c101524 */
[----:B------:R-:W-:Y:S01]  /*85e0*/  ISETP.GT.AND P1, PT, R0, 0x9, P0 ;  /* 0x000000090000780c */ /* 0x000fe20000724270 */
[----:B------:R-:W-:Y:S01]  /*85f0*/  FMUL R99, R99, R155 ;  /* 0x0000009b63637220 */ /* 0x000fe20000400000 */
[----:B------:R-:W-:Y:S01]  /*8600*/  F2FP.F16.F32.PACK_AB R93, RZ, R93 ;  /* 0x0000005dff5d723e */ /* 0x000fe200000000ff */
[-C--:B------:R-:W-:Y:S01]  /*8610*/  FMUL R100, R100, R155.reuse ;  /* 0x0000009b64647220 */ /* 0x080fe20000400000 */
[----:B------:R-:W-:Y:S01]  /*8620*/  F2FP.F16.F32.PACK_AB R94, RZ, R94 ;  /* 0x0000005eff5e723e */ /* 0x000fe200000000ff */
[----:B------:R-:W-:Y:S01]  /*8630*/  FMUL R101, R101, R155 ;  /* 0x0000009b65657220 */ /* 0x000fe20000400000 */
[----:B------:R-:W-:Y:S01]  /*8640*/  F2FP.F16.F32.PACK_AB R95, RZ, R95 ;  /* 0x0000005fff5f723e */ /* 0x000fe200000000ff */
[-C--:B------:R-:W-:Y:S01]  /*8650*/  FMUL R102, R102, R155.reuse ;  /* 0x0000009b66667220 */ /* 0x080fe20000400000 */
[----:B------:R-:W-:Y:S01]  /*8660*/  F2FP.F16.F32.PACK_AB R96, RZ, R96 ;  /* 0x00000060ff60723e */ /* 0x000fe200000000ff */
[----:B------:R-:W-:Y:S01]  /*8670*/  @P4 STG.E.U16 desc[UR36][R6.64+0x10], R92 ;  /* 0x0000105c06004986 */ /* 0x000fe2000c101524 */
[C---:B------:R-:W-:Y:S01]  /*8680*/  ISETP.GT.AND P4, PT, R0.reuse, 0x10, P3 ;  /* 0x000000100000780c */ /* 0x040fe20001f84270 */
[----:B------:R-:W-:Y:S01]  /*8690*/  FMUL R103, R103, R155 ;  /* 0x0000009b67677220 */ /* 0x000fe20000400000 */
[----:B------:R-:W-:Y:S01]  /*86a0*/  F2FP.F16.F32.PACK_AB R97, RZ, R97 ;  /* 0x00000061ff61723e */ /* 0x000fe200000000ff */
[----:B------:R-:W-:Y:S01]  /*86b0*/  @P5 STG.E.U16 desc[UR36][R6.64+0x12], R93 ;  /* 0x0000125d06005986 */ /* 0x000fe2000c101524 */
[----:B------:R-:W-:Y:S01]  /*86c0*/  ISETP.GT.AND P5, PT, R0, 0x11, P0 ;  /* 0x000000110000780c */ /* 0x000fe200007a4270 */
        /* <DEDUP_REMOVED lines=74> */
[----:B------:R-:W-:Y:S01]  /*8b70*/  FMUL R125, R125, R155 ;  /* 0x0000009b7d7d7220 */ /* 0x000fe20000400000 */
[----:B------:R-:W-:Y:S01]  /*8b80*/  F2FP.F16.F32.PACK_AB R119, RZ, R119 ;  /* 0x00000077ff77723e */ /* 0x000fe200000000ff */
[-C--:B------:R-:W-:Y:S01]  /*8b90*/  FMUL R126, R126, R155.reuse ;  /* 0x0000009b7e7e7220 */ /* 0x080fe20000400000 */
[----:B------:R-:W-:Y:S01]  /*8ba0*/  F2FP.F16.F32.PACK_AB R120, RZ, R120 ;  /* 0x00000078ff78723e */ /* 0x000fe200000000ff */
        /* <DEDUP_REMOVED lines=66> */
[----:B------:R-:W-:Y:S01]  /*8fd0*/  IMAD.SHL.U32 R23, R4, 0x100, RZ ;  /* 0x0000010004177824 */ /* 0x000fe200078e00ff */
[----:B------:R-:W-:Y:S01]  /*8fe0*/  F2FP.F16.F32.PACK_AB R140, RZ, R140 ;  /* 0x0000008cff8c723e */ /* 0x000fe200000000ff */
[----:B------:R-:W-:Y:S01]  /*8ff0*/  @P1 STG.E.U16 desc[UR36][R6.64+0x90], R124 ;  /* 0x0000907c06001986 */ /* 0x000fe2000c101524 */
[----:B------:R-:W-:Y:S01]  /*9000*/  ISETP.GT.AND P1, PT, R0, 0x50, P3 ;  /* 0x000000500000780c */ /* 0x000fe20001f24270 */
[----:B------:R-:W-:Y:S01]  /*9010*/  FMUL R146, R146, R155 ;  /* 0x0000009b92927220 */ /* 0x000fe20000400000 */
[----:B------:R-:W-:Y:S01]  /*9020*/  F2FP.F16.F32.PACK_AB R141, RZ, R141 ;  /* 0x0000008dff8d723e */ /* 0x000fe200000000ff */
[----:B------:R-:W-:Y:S01]  /*9030*/  @P2 STG.E.U16 desc[UR36][R6.64+0x92], R125 ;  /* 0x0000927d06002986 */ /* 0x000fe2000c101524 */
[C---:B------:R-:W-:Y:S01]  /*9040*/  ISETP.GT.AND P2, PT, R0.reuse, 0x51, P3 ;  /* 0x000000510000780c */ /* 0x040fe20001f44270 */
[-C--:B------:R-:W-:Y:S01]  /*9050*/  FMUL R147, R147, R155.reuse ;  /* 0x0000009b93937220 */ /* 0x080fe20000400000 */
        /* <DEDUP_REMOVED lines=11> */
[-C--:B------:R-:W-:Y:S01]  /*9110*/  FMUL R150, R150, R155.reuse ;  /* 0x0000009b96967220 */ /* 0x080fe20000400000 */
[----:B------:R-:W-:Y:S01]  /*9120*/  SHF.L.U64.HI R21, R4, 0x8, R5 ;  /* 0x0000000804157819 */ /* 0x000fe20000010205 */
[----:B------:R-:W-:Y:S01]  /*9130*/  @P2 STG.E.U16 desc[UR36][R6.64+0xa2], R129 ;  /* 0x0000a28106002986 */ /* 0x000fe2000c101524 */
[C---:B------:R-:W-:Y:S01]  /*9140*/  ISETP.GT.AND P2, PT, R0.reuse, 0x59, P3 ;  /* 0x000000590000780c */ /* 0x040fe20001f44270 */
        /* <DEDUP_REMOVED lines=58> */
[----:B------:R-:W-:Y:S01]  /*94f0*/  @P2 STG.E.U16 desc[UR36][R12.64+0xd0], R142 ;  /* 0x0000d08e0c002986 */ /* 0x000fe2000c101524 */
[----:B------:R-:W-:Y:S01]  /*9500*/  F2FP.F16.F32.PACK_AB R34, RZ, R34 ;  /* 0x00000022ff22723e */ /* 0x000fe200000000ff */
[----:B------:R-:W-:Y:S01]  /*9510*/  FMUL R40, R40, R155 ;  /* 0x0000009b28287220 */ /* 0x000fe20000400000 */
[----:B------:R-:W-:Y:S01]  /*9520*/  F2FP.F16.F32.PACK_AB R35, RZ, R35 ;  /* 0x00000023ff23723e */ /* 0x000fe200000000ff */
        /* <DEDUP_REMOVED lines=8> */
[----:B------:R-:W-:Y:S01]  /*95b0*/  @P1 IMAD.MOV.U32 R4, RZ, RZ, R6 ;  /* 0x000000ffff041224 */ /* 0x000fe200078e0006 */
[----:B------:R-:W-:Y:S01]  /*95c0*/  F2FP.F16.F32.PACK_AB R38, RZ, R38 ;  /* 0x00000026ff26723e */ /* 0x000fe200000000ff */
[----:B------:R-:W-:Y:S01]  /*95d0*/  @P1 IMAD.MOV.U32 R5, RZ, RZ, R7 ;  /* 0x000000ffff051224 */ /* 0x000fe200078e0007 */
[----:B------:R-:W-:Y:S01]  /*95e0*/  F2FP.F16.F32.PACK_AB R39, RZ, R39 ;  /* 0x00000027ff27723e */ /* 0x000fe200000000ff */
[-C--:B------:R-:W-:Y:S01]  /*95f0*/  FMUL R43, R43, R155.reuse ;  /* 0x0000009b2b2b7220 */ /* 0x080fe20000400000 */
[----:B------:R-:W-:Y:S01]  /*9600*/  F2FP.F16.F32.PACK_AB R40, RZ, R40 ;  /* 0x00000028ff28723e */ /* 0x000fe200000000ff */
[-C--:B------:R-:W-:Y:S01]  /*9610*/  FMUL R44, R44, R155.reuse ;  /* 0x0000009b2c2c7220 */ /* 0x080fe20000400000 */
[----:B------:R0:W-:Y:S01]  /*9620*/  @P1 STG.E.U16 desc[UR36][R4.64+0xe2], R145 ;  /* 0x0000e29104001986 */ /* 0x0001e2000c101524 */
[----:B------:R-:W-:Y:S01]  /*9630*/  IADD3 R14, P1, P2, R11, R6, R23 ;  /* 0x000000060b0e7210 */ /* 0x000fe20007a3e017 */
[----:B------:R-:W-:Y:S01]  /*9640*/  FMUL R45, R45, R155 ;  /* 0x0000009b2d2d7220 */ /* 0x000fe20000400000 */
[----:B------:R-:W-:Y:S01]  /*9650*/  F2FP.F16.F32.PACK_AB R41, RZ, R41 ;  /* 0x00000029ff29723e */ /* 0x000fe200000000ff */
[----:B------:R-:W-:Y:S01]  /*9660*/  FMUL R46, R46, R155 ;  /* 0x0000009b2e2e7220 */ /* 0x000fe20000400000 */
[----:B------:R-:W-:Y:S01]  /*9670*/  IADD3.X R15, R9, R7, R21, P1, P2 ;  /* 0x00000007090f7210 */ /* 0x000fe20000fe4415 */
[-C--:B------:R-:W-:Y:S01]  /*9680*/  FMUL R47, R47, R155.reuse ;  /* 0x0000009b2f2f7220 */ /* 0x080fe20000400000 */
[C---:B------:R-:W-:Y:S01]  /*9690*/  ISETP.GT.AND P1, PT, R3.reuse, 0x80, PT ;  /* 0x000000800300780c */ /* 0x040fe20003f24270 */
[-C--:B------:R-:W-:Y:S01]  /*96a0*/  FMUL R48, R48, R155.reuse ;  /* 0x0000009b30307220 */ /* 0x080fe20000400000 */
[----:B------:R-:W-:Y:S01]  /*96b0*/  ISETP.GT.AND P2, PT, R3, 0x88, PT ;  /* 0x000000880300780c */ /* 0x000fe20003f44270 */
[----:B------:R-:W-:Y:S01]  /*96c0*/  FMUL R49, R49, R155 ;  /* 0x0000009b31317220 */ /* 0x000fe20000400000 */
[----:B------:R-:W-:Y:S01]  /*96d0*/  F2FP.F16.F32.PACK_AB R42, RZ, R42 ;  /* 0x0000002aff2a723e */ /* 0x000fe200000000ff */
[----:B0-----:R-:W-:Y:S01]  /*96e0*/  @P5 IMAD.MOV.U32 R4, RZ, RZ, R12 ;  /* 0x000000ffff045224 */ /* 0x001fe200078e000c */
[----:B------:R-:W-:Y:S01]  /*96f0*/  F2FP.F16.F32.PACK_AB R43, RZ, R43 ;  /* 0x0000002bff2b723e */ /* 0x000fe200000000ff */
[----:B------:R-:W-:Y:S01]  /*9700*/  @P5 IMAD.MOV.U32 R5, RZ, RZ, R13 ;  /* 0x000000ffff055224 */ /* 0x000fe200078e000d */
[----:B------:R-:W-:Y:S01]  /*9710*/  F2FP.F16.F32.PACK_AB R44, RZ, R44 ;  /* 0x0000002cff2c723e */ /* 0x000fe200000000ff */
[----:B------:R-:W-:Y:S01]  /*9720*/  FMUL R50, R50, R155 ;  /* 0x0000009b32327220 */ /* 0x000fe20000400000 */
[----:B------:R-:W-:Y:S01]  /*9730*/  F2FP.F16.F32.PACK_AB R45, RZ, R45 ;  /* 0x0000002dff2d723e */ /* 0x000fe200000000ff */
[-C--:B------:R-:W-:Y:S01]  /*9740*/  FMUL R51, R51, R155.reuse ;  /* 0x0000009b33337220 */ /* 0x080fe20000400000 */
[----:B------:R0:W-:Y:S01]  /*9750*/  @P5 STG.E.U16 desc[UR36][R4.64+0xe0], R146 ;  /* 0x0000e09204005986 */ /* 0x0001e2000c101524 */
[----:B------:R-:W-:Y:S01]  /*9760*/  ISETP.GT.AND P5, PT, R0, 0x78, P3 ;  /* 0x000000780000780c */ /* 0x000fe20001fa4270 */
[-C--:B------:R-:W-:Y:S01]  /*9770*/  FMUL R52, R52, R155.reuse ;  /* 0x0000009b34347220 */ /* 0x080fe20000400000 */
[C---:B------:R-:W-:Y:S01]  /*9780*/  ISETP.GT.AND P3, PT, R0.reuse, 0x79, P3 ;  /* 0x000000790000780c */ /* 0x040fe20001f64270 */
[----:B------:R-:W-:Y:S01]  /*9790*/  @P4 STG.E.U16 desc[UR36][R12.64+0xe2], R147 ;  /* 0x0000e2930c004986 */ /* 0x000fe2000c101524 */
[C---:B------:R-:W-:Y:S01]  /*97a0*/  ISETP.GT.AND P4, PT, R0.reuse, 0x78, P0 ;  /* 0x000000780000780c */ /* 0x040fe20000784270 */
[-C--:B------:R-:W-:Y:S01]  /*97b0*/  FMUL R53, R53, R155.reuse ;  /* 0x0000009b35357220 */ /* 0x080fe20000400000 */
[----:B------:R-:W-:Y:S01]  /*97c0*/  ISETP.GT.AND P0, PT, R0, 0x79, P0 ;  /* 0x000000790000780c */ /* 0x000fe20000704270 */
[-C--:B------:R-:W-:Y:S01]  /*97d0*/  FMUL R54, R54, R155.reuse ;  /* 0x0000009b36367220 */ /* 0x080fe20000400000 */
[----:B------:R-:W-:Y:S01]  /*97e0*/  F2FP.F16.F32.PACK_AB R46, RZ, R46 ;  /* 0x0000002eff2e723e */ /* 0x000fe200000000ff */
[----:B------:R-:W-:Y:S01]  /*97f0*/  FMUL R55, R55, R155 ;  /* 0x0000009b37377220 */ /* 0x000fe20000400000 */
[----:B------:R-:W-:Y:S01]  /*9800*/  F2FP.F16.F32.PACK_AB R47, RZ, R47 ;  /* 0x0000002fff2f723e */ /* 0x000fe200000000ff */
[-C--:B------:R-:W-:Y:S01]  /*9810*/  FMUL R56, R56, R155.reuse ;  /* 0x0000009b38387220 */ /* 0x080fe20000400000 */
[----:B------:R-:W-:Y:S01]  /*9820*/  F2FP.F16.F32.PACK_AB R48, RZ, R48 ;  /* 0x00000030ff30723e */ /* 0x000fe200000000ff */
[----:B------:R-:W-:Y:S01]  /*9830*/  @P5 STG.E.U16 desc[UR36][R6.64+0xf0], R148 ;  /* 0x0000f09406005986 */ /* 0x000fe2000c101524 */
[----:B0-----:R-:W-:Y:S01]  /*9840*/  IADD3 R4, P5, R23, R6, RZ ;  /* 0x0000000617047210 */ /* 0x001fe20007fbe0ff */
[----:B------:R-:W-:Y:S01]  /*9850*/  FMUL R57, R57, R155 ;  /* 0x0000009b39397220 */ /* 0x000fe20000400000 */
[----:B------:R-:W-:Y:S01]  /*9860*/  F2FP.F16.F32.PACK_AB R49, RZ, R49 ;  /* 0x00000031ff31723e */ /* 0x000fe200000000ff */
[----:B------:R0:W-:Y:S01]  /*9870*/  @P3 STG.E.U16 desc[UR36][R6.64+0xf2], R149 ;  /* 0x0000f29506003986 */ /* 0x0001e2000c101524 */
[C---:B------:R-:W-:Y:S01]  /*9880*/  ISETP.GT.AND P3, PT, R0.reuse, RZ, P1 ;  /* 0x000000ff0000720c */ /* 0x040fe20000f64270 */
[----:B------:R-:W-:Y:S01]  /*9890*/  IMAD.X R5, R21, 0x1, R7, P5 ;  /* 0x0000000115057824 */ /* 0x000fe200028e0607 */
[C---:B------:R-:W-:Y:S01]  /*98a0*/  ISETP.GT.AND P5, PT, R0.reuse, RZ, P2 ;  /* 0x000000ff0000720c */ /* 0x040fe200017a4270 */
        /* <DEDUP_REMOVED lines=11> */
[-C--:B0-----:R-:W-:Y:S01]  /*9960*/  IADD3 R6, P3, R11, R4.reuse, RZ ;  /* 0x000000040b067210 */ /* 0x081fe20007f7e0ff */
[----:B------:R-:W-:Y:S01]  /*9970*/  FMUL R61, R61, R155 ;  /* 0x0000009b3d3d7220 */ /* 0x000fe20000400000 */
[----:B------:R-:W-:Y:S01]  /*9980*/  F2FP.F16.F32.PACK_AB R53, RZ, R53 ;  /* 0x00000035ff35723e */ /* 0x000fe200000000ff */
[----:B------:R-:W-:Y:S01]  /*9990*/  @P4 STG.E.U16 desc[UR36][R4.64+0x2], R25 ;  /* 0x0000021904004986 */ /* 0x000fe2000c101524 */
[----:B------:R-:W-:Y:S01]  /*99a0*/  IADD3 R10, P4, R11, R4, RZ ;  /* 0x000000040b0a7210 */ /* 0x000fe20007f9e0ff */
[C---:B------:R-:W-:Y:S01]  /*99b0*/  IMAD.X R7, R9.reuse, 0x1, R5, P3 ;  /* 0x0000000109077824 */ /* 0x040fe200018e0605 */
[----:B------:R-:W-:Y:S01]  /*99c0*/  ISETP.GT.AND P3, PT, R0, 0x9, P2 ;  /* 0x000000090000780c */ /* 0x000fe20001764270 */
[----:B------:R-:W-:Y:S01]  /*99d0*/  FMUL R62, R62, R155 ;  /* 0x0000009b3e3e7220 */ /* 0x000fe20000400000 */
[----:B------:R-:W-:Y:S01]  /*99e0*/  IADD3.X R11, R9, R5, RZ, P4, !PT ;  /* 0x00000005090b7210 */ /* 0x000fe200027fe4ff */
[-C--:B------:R-:W-:Y:S01]  /*99f0*/  FMUL R63, R63, R155.reuse ;  /* 0x0000009b3f3f7220 */ /* 0x080fe20000400000 */
        /* <DEDUP_REMOVED lines=21> */
[----:B------:R0:W-:Y:S01]  /*9b50*/  @P0 STG.E.U16 desc[UR36][R6.64+0x10], R30 ;  /* 0x0000101e06000986 */ /* 0x0001e2000c101524 */
        /* <DEDUP_REMOVED lines=13> */
[--C-:B0-----:R-:W-:Y:S01]  /*9c30*/  @P0 IMAD.MOV.U32 R6, RZ, RZ, R14.reuse ;  /* 0x000000ffff060224 */ /* 0x101fe200078e000e */
[----:B------:R-:W-:Y:S01]  /*9c40*/  F2FP.F16.F32.PACK_AB R63, RZ, R63 ;  /* 0x0000003fff3f723e */ /* 0x000fe200000000ff */
[--C-:B------:R-:W-:Y:S01]  /*9c50*/  @P0 IMAD.MOV.U32 R7, RZ, RZ, R15.reuse ;  /* 0x000000ffff070224 */ /* 0x100fe200078e000f */
[----:B------:R-:W-:Y:S01]  /*9c60*/  F2FP.F16.F32.PACK_AB R64, RZ, R64 ;  /* 0x00000040ff40723e */ /* 0x000fe200000000ff */
[----:B------:R-:W-:Y:S01]  /*9c70*/  FMUL R73, R73, R155 ;  /* 0x0000009b49497220 */ /* 0x000fe20000400000 */
[----:B------:R-:W-:Y:S01]  /*9c80*/  F2FP.F16.F32.PACK_AB R65, RZ, R65 ;  /* 0x00000041ff41723e */ /* 0x000fe200000000ff */
[-C--:B------:R-:W-:Y:S01]  /*9c90*/  FMUL R74, R74, R155.reuse ;  /* 0x0000009b4a4a7220 */ /* 0x080fe20000400000 */
[----:B------:R0:W-:Y:S01]  /*9ca0*/  @P0 STG.E.U16 desc[UR36][R6.64+0x20], R34 ;  /* 0x0000202206000986 */ /* 0x0001e2000c101524 */
        /* <DEDUP_REMOVED lines=9> */
[----:B------:R-:W-:Y:S01]  /*9d40*/  FMUL R79, R79, R155 ;  /* 0x0000009b4f4f7220 */ /* 0x000fe20000400000 */
[----:B------:R-:W-:Y:S01]  /*9d50*/  F2FP.F16.F32.PACK_AB R70, RZ, R70 ;  /* 0x00000046ff46723e */ /* 0x000fe200000000ff */
        /* <DEDUP_REMOVED lines=28> */
[----:B------:R-:W-:Y:S01]  /*9f20*/  FMUL R87, R87, R155 ;  /* 0x0000009b57577220 */ /* 0x000fe20000400000 */
[----:B------:R-:W-:-:S02]  /*9f30*/  F2FP.F16.F32.PACK_AB R80, RZ, R80 ;  /* 0x00000050ff50723e */ /* 0x000fc400000000ff */
[----:B------:R-:W-:Y:S02]  /*9f40*/  F2FP.F16.F32.PACK_AB R81, RZ, R81 ;  /* 0x00000051ff51723e */ /* 0x000fe400000000ff */
[----:B------:R-:W-:Y:S02]  /*9f50*/  F2FP.F16.F32.PACK_AB R82, RZ, R82 ;  /* 0x00000052ff52723e */ /* 0x000fe400000000ff */
[----:B------:R-:W-:Y:S02]  /*9f60*/  F2FP.F16.F32.PACK_AB R83, RZ, R83 ;  /* 0x00000053ff53723e */ /* 0x000fe400000000ff */
[----:B------:R-:W-:Y:S01]  /*9f70*/  F2FP.F16.F32.PACK_AB R84, RZ, R84 ;  /* 0x00000054ff54723e */ /* 0x000fe200000000ff */
[----:B0-----:R-:W-:Y:S01]  /*9f80*/  @P3 IMAD.MOV.U32 R6, RZ, RZ, R14 ;  /* 0x000000ffff063224 */ /* 0x001fe200078e000e */
[----:B------:R-:W-:Y:S01]  /*9f90*/  F2FP.F16.F32.PACK_AB R85, RZ, R85 ;  /* 0x00000055ff55723e */ /* 0x000fe200000000ff */
[----:B------:R-:W-:Y:S01]  /*9fa0*/  @P3 IMAD.MOV.U32 R7, RZ, RZ, R15 ;  /* 0x000000ffff073224 */ /* 0x000fe200078e000f */
[----:B------:R-:W-:-:S02]  /*9fb0*/  F2FP.F16.F32.PACK_AB R86, RZ, R86 ;  /* 0x00000056ff56723e */ /* 0x000fc400000000ff */
[----:B------:R-:W-:Y:S02]  /*9fc0*/  F2FP.F16.F32.PACK_AB R87, RZ, R87 ;  /* 0x00000057ff57723e */ /* 0x000fe400000000ff */
[----:B------:R0:W-:Y:S01]  /*9fd0*/  @P3 STG.E.U16 desc[UR36][R6.64+0x32], R39 ;  /* 0x0000322706003986 */ /* 0x0001e2000c101524 */
[----:B------:R-:W-:-:S03]  /*9fe0*/  ISETP.GT.AND P3, PT, R0, 0x21, P2 ;  /* 0x000000210000780c */ /* 0x000fc60001764270 */
[----:B------:R-:W-:Y:S01]  /*9ff0*/  @P4 STG.E.U16 desc[UR36][R4.64+0x40], R40 ;  /* 0x0000402804004986 */ /* 0x000fe2000c101524 */
[----:B------:R-:W-:-:S03]  /*a000*/  ISETP.GT.AND P4, PT, R0, 0x28, P1 ;  /* 0x000000280000780c */ /* 0x000fc60000f84270 */
[----:B------:R-:W-:Y:S01]  /*a010*/  @P5 STG.E.U16 desc[UR36][R4.64+0x42], R41 ;  /* 0x0000422904005986 */ /* 0x000fe2000c101524 */
[----:B------:R-:W-:Y:S02]  /*a020*/  ISETP.GT.AND P5, PT, R0, 0x29, P1 ;  /* 0x000000290000780c */ /* 0x000fe40000fa4270 */
[----:B0-----:R-:W-:Y:S01]  /*a030*/  @P0 MOV R6, R14 ;  /* 0x0000000e00060202 */ /* 0x001fe20000000f00 */
[----:B------:R-:W-:-:S05]  /*a040*/  @P0 IMAD.MOV.U32 R7, RZ, RZ, R15 ;  /* 0x000000ffff070224 */ /* 0x000fca00078e000f */
[----:B------:R0:W-:Y:S01]  /*a050*/  @P0 STG.E.U16 desc[UR36][R6.64+0x40], R42 ;  /* 0x0000402a06000986 */ /* 0x0001e2000c101524 */
[----:B------:R-:W-:Y:S01]  /*a060*/  ISETP.GT.AND P0, PT, R0, 0x28, P2 ;  /* 0x000000280000780c */ /* 0x000fe20001704270 */
[----:B0-----:R-:W-:Y:S02]  /*a070*/  @P3 IMAD.MOV.U32 R6, RZ, RZ, R14 ;  /* 0x000000ffff063224 */ /* 0x001fe400078e000e */
[----:B------:R-:W-:-:S05]  /*a080*/  @P3 IMAD.MOV.U32 R7, RZ, RZ, R15 ;  /* 0x000000ffff073224 */ /* 0x000fca00078e000f */
[----:B------:R0:W-:Y:S01]  /*a090*/  @P3 STG.E.U16 desc[UR36][R6.64+0x42], R43 ;  /* 0x0000422b06003986 */ /* 0x0001e2000c101524 */
[----:B------:R-:W-:-:S03]  /*a0a0*/  ISETP.GT.AND P3, PT, R0, 0x29, P2 ;  /* 0x000000290000780c */ /* 0x000fc60001764270 */
[----:B------:R-:W-:Y:S01]  /*a0b0*/  @P4 STG.E.U16 desc[UR36][R4.64+0x50], R44 ;  /* 0x0000502c04004986 */ /* 0x000fe2000c101524 */
[----:B------:R-:W-:-:S03]  /*a0c0*/  ISETP.GT.AND P4, PT, R0, 0x30, P1 ;  /* 0x000000300000780c */ /* 0x000fc60000f84270 */
[----:B------:R-:W-:Y:S01]  /*a0d0*/  @P5 STG.E.U16 desc[UR36][R4.64+0x52], R45 ;  /* 0x0000522d04005986 */ /* 0x000fe2000c101524 */
[----:B------:R-:W-:Y:S01]  /*a0e0*/  ISETP.GT.AND P5, PT, R0, 0x31, P1 ;  /* 0x000000310000780c */ /* 0x000fe20000fa4270 */
[----:B0-----:R-:W-:Y:S02]  /*a0f0*/  @P0 IMAD.MOV.U32 R6, RZ, RZ, R14 ;  /* 0x000000ffff060224 */ /* 0x001fe400078e000e */
        /* <DEDUP_REMOVED lines=14> */
[----:B------:R-:W-:Y:S02]  /*a1e0*/  ISETP.GT.AND P0, PT, R0, 0x38, P2 ;  /* 0x000000380000780c */ /* 0x000fe40001704270 */
[----:B0-----:R-:W-:Y:S01]  /*a1f0*/  @P3 MOV R6, R14 ;  /* 0x0000000e00063202 */ /* 0x001fe20000000f00 */
        /* <DEDUP_REMOVED lines=86> */
[C---:B------:R-:W-:Y:S02]  /*a760*/  ISETP.GT.AND P3, PT, R0.reuse, 0x78, P1 ;  /* 0x000000780000780c */ /* 0x040fe40000f64270 */
[C---:B------:R-:W-:Y:S01]  /*a770*/  ISETP.GT.AND P1, PT, R0.reuse, 0x79, P1 ;  /* 0x000000790000780c */ /* 0x040fe20000f24270 */
[----:B------:R-:W-:Y:S01]  /*a780*/  @P4 STG.E.U16 desc[UR36][R4.64+0xe0], R80 ;  /* 0x0000e05004004986 */ /* 0x000fe2000c101524 */
[----:B------:R-:W-:-:S03]  /*a790*/  ISETP.GT.AND P4, PT, R0, 0x71, P2 ;  /* 0x000000710000780c */ /* 0x000fc60001784270 */
[----:B------:R-:W-:Y:S01]  /*a7a0*/  @P5 STG.E.U16 desc[UR36][R4.64+0xe2], R81 ;  /* 0x0000e25104005986 */ /* 0x000fe2000c101524 */
[C---:B------:R-:W-:Y:S02]  /*a7b0*/  ISETP.GT.AND P5, PT, R0.reuse, 0x78, P2 ;  /* 0x000000780000780c */ /* 0x040fe400017a4270 */
[----:B------:R-:W-:Y:S01]  /*a7c0*/  ISETP.GT.AND P2, PT, R0, 0x79, P2 ;  /* 0x000000790000780c */ /* 0x000fe20001744270 */
[----:B0-----:R-:W-:Y:S01]  /*a7d0*/  @P0 IMAD.MOV.U32 R7, RZ, RZ, R15 ;  /* 0x000000ffff070224 */ /* 0x001fe200078e000f */
[----:B------:R-:W-:-:S05]  /*a7e0*/  @P0 MOV R6, R14 ;  /* 0x0000000e00060202 */ /* 0x000fca0000000f00 */
[----:B------:R0:W-:Y:S02]  /*a7f0*/  @P0 STG.E.U16 desc[UR36][R6.64+0xe0], R82 ;  /* 0x0000e05206000986 */ /* 0x0001e4000c101524 */
[----:B0-----:R-:W-:Y:S02]  /*a800*/  @P4 IMAD.MOV.U32 R6, RZ, RZ, R14 ;  /* 0x000000ffff064224 */ /* 0x001fe400078e000e */
[----:B------:R-:W-:-:S05]  /*a810*/  @P4 IMAD.MOV.U32 R7, RZ, RZ, R15 ;  /* 0x000000ffff074224 */ /* 0x000fca00078e000f */
[----:B------:R-:W-:Y:S04]  /*a820*/  @P4 STG.E.U16 desc[UR36][R6.64+0xe2], R83 ;  /* 0x0000e25306004986 */ /* 0x000fe8000c101524 */
[----:B------:R-:W-:Y:S04]  /*a830*/  @P3 STG.E.U16 desc[UR36][R4.64+0xf0], R84 ;  /* 0x0000f05404003986 */ /* 0x000fe8000c101524 */
[----:B------:R0:W-:Y:S02]  /*a840*/  @P1 STG.E.U16 desc[UR36][R4.64+0xf2], R85 ;  /* 0x0000f25504001986 */ /* 0x0001e4000c101524 */
[----:B0-----:R-:W-:-:S02]  /*a850*/  @P5 IMAD.MOV.U32 R4, RZ, RZ, R14 ;  /* 0x000000ffff045224 */ /* 0x001fc400078e000e */
[----:B------:R-:W-:-:S05]  /*a860*/  @P5 IMAD.MOV.U32 R5, RZ, RZ, R15 ;  /* 0x000000ffff055224 */ /* 0x000fca00078e000f */
[----:B------:R0:W-:Y:S04]  /*a870*/  @P5 STG.E.U16 desc[UR36][R4.64+0xf0], R86 ;  /* 0x0000f05604005986 */ /* 0x0001e8000c101524 */
[----:B------:R0:W-:Y:S02]  /*a880*/  @P2 STG.E.U16 desc[UR36][R14.64+0xf2], R87 ;  /* 0x0000f2570e002986 */ /* 0x0001e4000c101524 */
.L_x_284:
[----:B------:R-:W-:Y:S05]  /*a890*/  BSYNC B0 ;  /* 0x0000000000007941 */ /* 0x000fea0003800000 */
.L_x_32:
[----:B------:R-:W-:Y:S01]  /*a8a0*/  ULDC UR4, c[0x0][0xc] ;  /* 0x0000030000047ab9 */ /* 0x000fe20000000800 */
[----:B------:R-:W-:Y:S01]  /*a8b0*/  ULDC UR5, c[0x0][0x10] ;  /* 0x0000040000057ab9 */ /* 0x000fe20000000800 */
[----:B0-----:R-:W0:Y:S01]  /*a8c0*/  LDC R3, c[0x0][0x14] ;  /* 0x00000500ff037b82 */ /* 0x001e220000000800 */
[----:B------:R-:W-:Y:S01]  /*a8d0*/  UIMAD.WIDE.U32 UR4, UR4, UR5, URZ ;  /* 0x00000005040472a5 */ /* 0x000fe2000f8e003f */
[----:B------:R-:W-:Y:S01]  /*a8e0*/  PRMT R0, RZ, 0x7610, R0 ;  /* 0x00007610ff007816 */ /* 0x000fe20000000000 */
[----:B-----5:R-:W-:Y:S02]  /*a8f0*/  IMAD.MOV.U32 R154, RZ, RZ, -0x1 ;  /* 0xffffffffff9a7424 */ /* 0x020fe400078e00ff */
[----:B------:R-:W-:Y:S02]  /*a900*/  IMAD.MOV.U32 R23, RZ, RZ, -0x1 ;  /* 0xffffffffff177424 */ /* 0x000fe400078e00ff */
[----:B0-----:R-:W-:-:S04]  /*a910*/  IMAD.WIDE.U32 R16, R3, UR4, R16 ;  /* 0x0000000403107c25 */ /* 0x001fc8000f8e0010 */
[----:B------:R-:W-:Y:S01]  /*a920*/  IMAD R3, R3, UR5, RZ ;  /* 0x0000000503037c24 */ /* 0x000fe2000f8e02ff */
[----:B------:R-:W-:Y:S02]  /*a930*/  ULDC.64 UR4, c[0x0][0x650] ;  /* 0x0001940000047ab9 */ /* 0x000fe40000000a00 */
[----:B------:R-:W-:Y:S01]  /*a940*/  ISETP.GE.U32.AND P0, PT, R16, UR4, PT ;  /* 0x0000000410007c0c */ /* 0x000fe2000bf06070 */
[----:B------:R-:W-:-:S05]  /*a950*/  IMAD.IADD R17, R17, 0x1, R3 ;  /* 0x0000000111117824 */ /* 0x000fca00078e0203 */
[----:B------:R-:W-:-:S13]  /*a960*/  ISETP.GE.U32.AND.EX P0, PT, R17, UR5, PT, P0 ;  /* 0x0000000511007c0c */ /* 0x000fda000bf06100 */
[----:B------:R-:W-:Y:S05]  /*a970*/  @P0 BRA `(.L_x_285) ;  /* 0x0000000400640947 */ /* 0x000fea0003800000 */
[----:B------:R-:W0:Y:S01]  /*a980*/  S2R R12, SR_CTAID.X ;  /* 0x00000000000c7919 */ /* 0x000e220000002500 */
[----:B-12---:R-:W1:Y:S01]  /*a990*/  LDC.64 R10, c[0x0][0x628] ;  /* 0x00018a00ff0a7b82 */ /* 0x006e620000000a00 */
[----:B------:R-:W-:Y:S01]  /*a9a0*/  ULDC UR4, c[0x0][0x150] ;  /* 0x0000540000047ab9 */ /* 0x000fe20000000800 */
[----:B------:R-:W-:Y:S01]  /*a9b0*/  IMAD.MOV.U32 R8, RZ, RZ, R16 ;  /* 0x000000ffff087224 */ /* 0x000fe200078e0010 */
[----:B------:R-:W2:Y:S01]  /*a9c0*/  S2R R24, SR_CTAID.Y ;  /* 0x0000000000187919 */ /* 0x000ea20000002600 */
[----:B------:R-:W-:-:S04]  /*a9d0*/  MOV R9, R17 ;  /* 0x0000001100097202 */ /* 0x000fc80000000f00 */
[----:B------:R-:W2:Y:S08]  /*a9e0*/  LDC R21, c[0x0][0x144] ;  /* 0x00005100ff157b82 */ /* 0x000eb00000000800 */
[----:B------:R-:W2:Y:S08]  /*a9f0*/  LDC R0, c[0x0][0x630] ;  /* 0x00018c00ff007b82 */ /* 0x000eb00000000800 */
[----:B------:R-:W2:Y:S01]  /*aa00*/  LDC.64 R14, c[0x0][0x620] ;  /* 0x00018800ff0e7b82 */ /* 0x000ea20000000a00 */
[----:B-1----:R-:W-:-:S04]  /*aa10*/  ISETP.NE.U32.AND P0, PT, R10, RZ, PT ;  /* 0x000000ff0a00720c */ /* 0x002fc80003f05070 */
[----:B------:R-:W-:Y:S02]  /*aa20*/  ISETP.NE.AND.EX P0, PT, R11, RZ, PT, P0 ;  /* 0x000000ff0b00720c */ /* 0x000fe40003f05300 */
[----:B0-----:R-:W-:-:S05]  /*aa30*/  I2FP.F32.U32 R3, R12 ;  /* 0x0000000c00037245 */ /* 0x001fca0000201000 */
[----:B------:R-:W-:-:S04]  /*aa40*/  FMUL R3, R3, UR4 ;  /* 0x0000000403037c20 */ /* 0x000fc80008400000 */
[----:B------:R0:W1:Y:S02]  /*aa50*/  F2I.U32.TRUNC.NTZ R20, R3 ;  /* 0x0000000300147305 */ /* 0x000064000020f000 */
[----:B------:R-:W-:Y:S05]  /*aa60*/  @!P0 BRA `(.L_x_286) ;  /* 0x0000000000288947 */ /* 0x000fea0003800000 */
[----:B0-----:R-:W0:Y:S02]  /*aa70*/  LDC R3, c[0x0][0x634] ;  /* 0x00018d00ff037b82 */ /* 0x001e240000000800 */
        /* <DEDUP_REMOVED lines=9> */
.L_x_286:
[----:B------:R-:W5:Y:S01]  /*ab10*/  LDC.64 R30, c[0x0][0x640] ;  /* 0x00019000ff1e7b82 */ /* 0x000f620000000a00 */
[-CC-:B--2---:R-:W-:Y:S01]  /*ab20*/  SHF.R.U64 R23, R8, R0.reuse, R9.reuse ;  /* 0x0000000008177219 */ /* 0x184fe20000001209 */
[----:B-1----:R-:W-:Y:S01]  /*ab30*/  IMAD.MOV R20, RZ, RZ, -R20 ;  /* 0x000000ffff147224 */ /* 0x002fe200078e0a14 */
[----:B------:R-:W-:Y:S01]  /*ab40*/  SHF.R.U32.HI R0, RZ, R0, R9 ;  /* 0x00000000ff007219 */ /* 0x000fe20000011609 */
[----:B------:R-:W-:Y:S01]  /*ab50*/  ULDC UR4, c[0x0][0x154] ;  /* 0x0000550000047ab9 */ /* 0x000fe20000000800 */
[----:B0-----:R-:W-:Y:S01]  /*ab60*/  IADD3 R3, P0, RZ, -R23, RZ ;  /* 0x80000017ff037210 */ /* 0x001fe20007f1e0ff */
[----:B------:R-:W-:Y:S02]  /*ab70*/  IMAD R26, R21, R20, R12 ;  /* 0x00000014151a7224 */ /* 0x000fe400078e020c */
[----:B------:R-:W0:Y:S01]  /*ab80*/  LDC R6, c[0x0][0x618] ;  /* 0x00018600ff067b82 */ /* 0x000e220000000800 */
[----:B------:R-:W-:Y:S02]  /*ab90*/  IMAD.MOV.U32 R7, RZ, RZ, 0x1 ;  /* 0x00000001ff077424 */ /* 0x000fe400078e00ff */
[----:B------:R-:W-:-:S04]  /*aba0*/  IMAD.X R5, RZ, RZ, ~R0, P0 ;  /* 0x000000ffff057224 */ /* 0x000fc800000e0e00 */
[-C--:B------:R-:W-:Y:S01]  /*abb0*/  IMAD R0, R5, R14.reuse, RZ ;  /* 0x0000000e05007224 */ /* 0x080fe200078e02ff */
[----:B------:R-:W1:Y:S01]  /*abc0*/  LDC R8, c[0x0][0x608] ;  /* 0x00018200ff087b82 */ /* 0x000e620000000800 */
[----:B------:R-:W-:-:S04]  /*abd0*/  IMAD.WIDE.U32 R4, R3, R14, R16 ;  /* 0x0000000e03047225 */ /* 0x000fc800078e0010 */
[----:B------:R-:W-:Y:S01]  /*abe0*/  IMAD R3, R3, R15, R0 ;  /* 0x0000000f03037224 */ /* 0x000fe200078e0200 */
[----:B------:R-:W-:Y:S02]  /*abf0*/  I2FP.F32.U32 R0, R24 ;  /* 0x0000001800007245 */ /* 0x000fe40000201000 */
[----:B------:R-:W2:Y:S01]  /*ac00*/  LDC R28, c[0x0][0x658] ;  /* 0x00019600ff1c7b82 */ /* 0x000ea20000000800 */
[----:B------:R-:W-:Y:S01]  /*ac10*/  IMAD.IADD R3, R5, 0x1, R3 ;  /* 0x0000000105037824 */ /* 0x000fe200078e0203 */
[----:B-----5:R-:W-:Y:S01]  /*ac20*/  ISETP.NE.U32.AND P0, PT, R30, RZ, PT ;  /* 0x000000ff1e00720c */ /* 0x020fe20003f05070 */
[----:B------:R-:W-:Y:S01]  /*ac30*/  FMUL R0, R0, UR4 ;  /* 0x0000000400007c20 */ /* 0x000fe20008400000 */
[----:B------:R-:W-:Y:S02]  /*ac40*/  IMAD.MOV.U32 R5, RZ, RZ, -0x1 ;  /* 0xffffffffff057424 */ /* 0x000fe400078e00ff */
[----:B------:R-:W-:Y:S01]  /*ac50*/  ISETP.NE.AND.EX P0, PT, R31, RZ, PT, P0 ;  /* 0x000000ff1f00720c */ /* 0x000fe20003f05300 */
[----:B------:R1:W2:Y:S01]  /*ac60*/  F2I.U32.TRUNC.NTZ R13, R0 ;  /* 0x00000000000d7305 */ /* 0x0002a2000020f000 */
[----:B------:R-:W3:Y:S01]  /*ac70*/  LDC R15, c[0x0][0x148] ;  /* 0x00005200ff0f7b82 */ /* 0x000ee20000000800 */
[----:B0-----:R-:W-:-:S02]  /*ac80*/  SHF.R.U64 R12, R4, R6, R3 ;  /* 0x00000006040c7219 */ /* 0x001fc40000001203 */
[----:B------:R-:W-:-:S05]  /*ac90*/  SHF.R.U32.HI R3, RZ, R6, R3 ;  /* 0x00000006ff037219 */ /* 0x000fca0000011603 */
[----:B------:R-:W0:Y:S01]  /*aca0*/  LDC R20, c[0x0][0x600] ;  /* 0x00018000ff147b82 */ /* 0x000e220000000800 */
[-CC-:B-1----:R-:W-:Y:S02]  /*acb0*/  SHF.R.U64 R10, R12, R8.reuse, R3.reuse ;  /* 0x000000080c0a7219 */ /* 0x182fe40000001203 */
[----:B------:R-:W-:-:S05]  /*acc0*/  SHF.R.U32.HI R3, RZ, R8, R3 ;  /* 0x00000008ff037219 */ /* 0x000fca0000011603 */
[----:B------:R-:W1:Y:S01]  /*acd0*/  LDC R21, c[0x0][0x648] ;  /* 0x00019200ff157b82 */ /* 0x000e620000000800 */
[-C--:B--2---:R-:W-:Y:S02]  /*ace0*/  SHF.L.U32 R4, R5, R28.reuse, RZ ;  /* 0x0000001c05047219 */ /* 0x084fe400000006ff */
[-CC-:B------:R-:W-:Y:S02]  /*acf0*/  SHF.R.U64 R14, R10, R28.reuse, R3.reuse ;  /* 0x0000001c0a0e7219 */ /* 0x180fe40000001203 */
[----:B------:R-:W-:Y:S02]  /*ad00*/  SHF.R.U32.HI R5, RZ, R28, R3 ;  /* 0x0000001cff057219 */ /* 0x000fe40000011603 */
[----:B------:R-:W-:Y:S01]  /*ad10*/  LOP3.LUT R153, RZ, R4, RZ, 0x33, !PT ;  /* 0x00000004ff997212 */ /* 0x000fe200078e33ff */
[----:B------:R-:W2:Y:S01]  /*ad20*/  LDC R25, c[0x0][0x638] ;  /* 0x00018e00ff197b82 */ /* 0x000ea20000000800 */
[----:B------:R-:W-:Y:S01]  /*ad30*/  SHF.L.U32 R28, R7, R28, RZ ;  /* 0x0000001c071c7219 */ /* 0x000fe200000006ff */
[----:B------:R-:W-:-:S06]  /*ad40*/  IMAD.MOV.U32 R4, RZ, RZ, R14 ;  /* 0x000000ffff047224 */ /* 0x000fcc00078e000e */
[----:B------:R-:W0:Y:S01]  /*ad50*/  LDC R27, c[0x0][0x610] ;  /* 0x00018400ff1b7b82 */ /* 0x000e220000000800 */
[----:B------:R-:W-:Y:S05]  /*ad60*/  @!P0 BRA `(.L_x_287) ;  /* 0x0000000000288947 */ /* 0x000fea0003800000 */
[----:B------:R-:W5:Y:S02]  /*ad70*/  LDC R3, c[0x0][0x64c] ;  /* 0x00019300ff037b82 */ /* 0x000f640000000800 */
[----:B-----5:R-:W-:-:S04]  /*ad80*/  IADD3 R3, P0, R14, R3, RZ ;  /* 0x000000030e037210 */ /* 0x020fc80007f1e0ff */
[----:B------:R-:W-:-:S05]  /*ad90*/  IADD3.X R11, RZ, R5, RZ, P0, !PT ;  /* 0x00000005ff0b7210 */ /* 0x000fca00007fe4ff */
[----:B------:R-:W-:-:S04]  /*ada0*/  IMAD.WIDE.U32 R4, R11, R30, RZ ;  /* 0x0000001e0b047225 */ /* 0x000fc800078e00ff */
[----:B------:R-:W-:-:S04]  /*adb0*/  IMAD.WIDE.U32 R6, P0, R3, R31, R4 ;  /* 0x0000001f03067225 */ /* 0x000fc80007800004 */
[----:B------:R-:W-:-:S04]  /*adc0*/  IMAD.WIDE.U32 R4, R3, R30, RZ ;  /* 0x0000001e03047225 */ /* 0x000fc800078e00ff */
[----:B------:R-:W-:Y:S01]  /*add0*/  IMAD.X R9, RZ, RZ, RZ, P0 ;  /* 0x000000ffff097224 */ /* 0x000fe200000e06ff */
[----:B------:R-:W-:Y:S01]  /*ade0*/  IADD3 RZ, P0, R5, R6, RZ ;  /* 0x0000000605ff7210 */ /* 0x000fe20007f1e0ff */
[----:B------:R-:W-:-:S04]  /*adf0*/  IMAD.MOV.U32 R8, RZ, RZ, R7 ;  /* 0x000000ffff087224 */ /* 0x000fc800078e0007 */
[----:B------:R-:W-:-:S08]  /*ae00*/  IMAD.WIDE.U32.X R4, R11, R31, R8, P0 ;  /* 0x0000001f0b047225 */ /* 0x000fd000000e0408 */
.L_x_287:
[----:B------:R-:W-:Y:S01]  /*ae10*/  ISETP.NE.AND P0, PT, R2, 0x1, PT ;  /* 0x000000010200780c */ /* 0x000fe20003f05270 */
[----:B------:R-:W-:Y:S01]  /*ae20*/  IMAD.MOV R13, RZ, RZ, -R13 ;  /* 0x000000ffff0d7224 */ /* 0x000fe200078e0a0d */
[----:B-1----:R-:W-:Y:S01]  /*ae30*/  SHF.R.U64 R0, R4, R21, R5 ;  /* 0x0000001504007219 */ /* 0x002fe20000001205 */
[----:B0-----:R-:W-:Y:S01]  /*ae40*/  VIADD R5, R20, 0xffffffff ;  /* 0xffffffff14057836 */ /* 0x001fe20000000000 */
[----:B------:R-:W-:-:S03]  /*ae50*/  LOP3.LUT R153, R10, R153, RZ, 0xc0, !PT ;  /* 0x000000990a997212 */ /* 0x000fc600078ec0ff */
[----:B------:R-:W-:Y:S01]  /*ae60*/  IMAD.MOV R3, RZ, RZ, -R0 ;  /* 0x000000ffff037224 */ /* 0x000fe200078e0a00 */
[----:B------:R-:W-:Y:S01]  /*ae70*/  LOP3.LUT R5, R12, R5, RZ, 0xc0, !PT ;  /* 0x000000050c057212 */ /* 0x000fe200078ec0ff */
[----:B------:R-:W-:Y:S02]  /*ae80*/  IMAD R153, R28, R0, R153 ;  /* 0x000000001c997224 */ /* 0x000fe400078e0299 */
[----:B--2---:R-:W-:Y:S02]  /*ae90*/  IMAD R0, R3, R25, R14 ;  /* 0x0000001903007224 */ /* 0x004fe400078e020e */
[----:B---3--:R-:W-:Y:S02]  /*aea0*/  @P0 IMAD R26, R15, R13, R24 ;  /* 0x0000000d0f1a0224 */ /* 0x008fe400078e0218 */
[----:B------:R-:W-:Y:S02]  /*aeb0*/  IMAD R4, R0, R20, R5 ;  /* 0x0000001400047224 */ /* 0x000fe400078e0205 */
[----:B------:R-:W-:-:S02]  /*aec0*/  IMAD R153, R153, R27, R26 ;  /* 0x0000001b99997224 */ /* 0x000fc400078e021a */
[----:B------:R-:W-:-:S03]  /*aed0*/  IMAD.MOV.U32 R3, RZ, RZ, 0x1 ;  /* 0x00000001ff037424 */ /* 0x000fc600078e00ff */
[----:B------:R-:W-:Y:S02]  /*aee0*/  SEL R154, R4, R153, !P0 ;  /* 0x00000099049a7207 */ /* 0x000fe40004000000 */
[----:B------:R-:W-:Y:S02]  /*aef0*/  PRMT R0, R3, 0x7610, R0 ;  /* 0x0000761003007816 */ /* 0x000fe40000000000 */
[----:B------:R-:W-:-:S07]  /*af00*/  SEL R153, R153, R4, !P0 ;  /* 0x0000000499997207 */ /* 0x000fce0004000000 */
.L_x_285:
[----:B------:R-:W-:-:S13]  /*af10*/  LOP3.LUT P0, RZ, R0, 0xff, RZ, 0xc0, !PT ;  /* 0x000000ff00ff7812 */ /* 0x000fda000780c0ff */
[----:B------:R-:W-:Y:S05]  /*af20*/  @P0 BRA `(.L_x_288) ;  /* 0xffffff6000bc0947 */ /* 0x000fea000383ffff */
[----:B------:R-:W-:Y:S05]  /*af30*/  EXIT ;  /* 0x000000000000794d */ /* 0x000fea0003800000 */
.L_x_7:
[----:B------:R-:W-:Y:S01]  /*af40*/  ULDC.64 UR4, c[0x0][0x650] ;  /* 0x0001940000047ab9 */ /* 0x000fe20000000a00 */
[----:B------:R-:W-:Y:S01]  /*af50*/  PRMT R6, RZ, 0x7610, R6 ;  /* 0x00007610ff067816 */ /* 0x000fe20000000006 */
[----:B------:R-:W-:Y:S01]  /*af60*/  IMAD.MOV.U32 R12, RZ, RZ, -0x1 ;  /* 0xffffffffff0c7424 */ /* 0x000fe200078e00ff */
[----:B------:R-:W-:Y:S01]  /*af70*/  ISETP.GE.U32.AND P0, PT, R16, UR4, PT ;  /* 0x0000000410007c0c */ /* 0x000fe2000bf06070 */
[----:B------:R-:W-:Y:S02]  /*af80*/  IMAD.MOV.U32 R20, RZ, RZ, -0x1 ;  /* 0xffffffffff147424 */ /* 0x000fe400078e00ff */
[----:B------:R-:W-:Y:S01]  /*af90*/  IMAD.MOV.U32 R13, RZ, RZ, -0x1 ;  /* 0xffffffffff0d7424 */ /* 0x000fe200078e00ff */
[----:B------:R-:W-:-:S13]  /*afa0*/  ISETP.GE.U32.AND.EX P0, PT, R17, UR5, PT, P0 ;  /* 0x0000000511007c0c */ /* 0x000fda000bf06100 */
[----:B------:R-:W-:Y:S05]  /*afb0*/  @P0 BRA `(.L_x_289) ;  /* 0x0000000400280947 */ /* 0x000fea0003800000 */
[----:B------:R-:W0:Y:S01]  /*afc0*/  LDC.64 R14, c[0x0][0x628] ;  /* 0x00018a00ff0e7b82 */ /* 0x000e220000000a00 */
[----:B------:R-:W-:Y:S01]  /*afd0*/  MOV R12, R16 ;  /* 0x00000010000c7202 */ /* 0x000fe20000000f00 */
[----:B------:R-:W-:-:S06]  /*afe0*/  IMAD.MOV.U32 R13, RZ, RZ, R17 ;  /* 0x000000ffff0d7224 */ /* 0x000fcc00078e0011 */
        /* <DEDUP_REMOVED lines=15> */
.L_x_290:
[----:B------:R-:W0:Y:S01]  /*b0e0*/  LDC.64 R28, c[0x0][0x640] ;  /* 0x00019000ff1c7b82 */ /* 0x000e220000000a00 */
[-CC-:B------:R-:W-:Y:S01]  /*b0f0*/  SHF.R.U64 R22, R12, R6.reuse, R13.reuse ;  /* 0x000000060c167219 */ /* 0x180fe2000000120d */
[----:B------:R-:W-:Y:S01]  /*b100*/  IMAD.MOV.U32 R30, RZ, RZ, 0x1 ;  /* 0x00000001ff1e7424 */ /* 0x000fe200078e00ff */
[----:B------:R-:W-:Y:S02]  /*b110*/  SHF.R.U32.HI R6, RZ, R6, R13 ;  /* 0x00000006ff067219 */ /* 0x000fe4000001160d */
        /* <DEDUP_REMOVED lines=8> */
[----:B------:R-:W-:Y:S01]  /*b1a0*/  IMAD.IADD R9, R9, 0x1, R11 ;  /* 0x0000000109097824 */ /* 0x000fe200078e020b */
[----:B0-----:R-:W-:-:S04]  /*b1b0*/  ISETP.NE.U32.AND P0, PT, R28, RZ, PT ;  /* 0x000000ff1c00720c */ /* 0x001fc80003f05070 */
[----:B------:R-:W-:Y:S02]  /*b1c0*/  ISETP.NE.AND.EX P0, PT, R29, RZ, PT, P0 ;  /* 0x000000ff1d00720c */ /* 0x000fe40003f05300 */
[----:B------:R-:W0:Y:S01]  /*b1d0*/  LDC R20, c[0x0][0x600] ;  /* 0x00018000ff147b82 */ /* 0x000e220000000800 */
[-CC-:B-1----:R-:W-:Y:S01]  /*b1e0*/  SHF.R.U64 R14, R8, R10.reuse, R9.reuse ;  /* 0x0000000a080e7219 */ /* 0x182fe20000001209 */
[----:B------:R-:W-:Y:S01]  /*b1f0*/  IMAD.MOV.U32 R8, RZ, RZ, -0x1 ;  /* 0xffffffffff087424 */ /* 0x000fe200078e00ff */
[----:B------:R-:W-:-:S05]  /*b200*/  SHF.R.U32.HI R9, RZ, R10, R9 ;  /* 0x0000000aff097219 */ /* 0x000fca0000011609 */
[----:B------:R-:W1:Y:S01]  /*b210*/  LDC R24, c[0x0][0x648] ;  /* 0x00019200ff187b82 */ /* 0x000e620000000800 */
[-CC-:B--2---:R-:W-:Y:S02]  /*b220*/  SHF.R.U64 R23, R14, R12.reuse, R9.reuse ;  /* 0x0000000c0e177219 */ /* 0x184fe40000001209 */
[----:B------:R-:W-:-:S05]  /*b230*/  SHF.R.U32.HI R6, RZ, R12, R9 ;  /* 0x0000000cff067219 */ /* 0x000fca0000011609 */
[----:B------:R-:W2:Y:S01]  /*b240*/  LDC R26, c[0x0][0x638] ;  /* 0x00018e00ff1a7b82 */ /* 0x000ea20000000800 */
[-C--:B---3--:R-:W-:Y:S02]  /*b250*/  SHF.L.U32 R8, R8, R27.reuse, RZ ;  /* 0x0000001b08087219 */ /* 0x088fe400000006ff */
[-CC-:B------:R-:W-:Y:S02]  /*b260*/  SHF.R.U64 R25, R23, R27.reuse, R6.reuse ;  /* 0x0000001b17197219 */ /* 0x180fe40000001206 */
[----:B------:R-:W-:Y:S02]  /*b270*/  LOP3.LUT R32, RZ, R8, RZ, 0x33, !PT ;  /* 0x00000008ff207212 */ /* 0x000fe400078e33ff */
[----:B------:R-:W-:Y:S01]  /*b280*/  SHF.R.U32.HI R9, RZ, R27, R6 ;  /* 0x0000001bff097219 */ /* 0x000fe20000011606 */
[----:B------:R-:W3:Y:S01]  /*b290*/  LDC R31, c[0x0][0x610] ;  /* 0x00018400ff1f7b82 */ /* 0x000ee20000000800 */
[----:B------:R-:W-:Y:S01]  /*b2a0*/  IMAD.MOV.U32 R8, RZ, RZ, R25 ;  /* 0x000000ffff087224 */ /* 0x000fe200078e0019 */
[----:B------:R-:W-:Y:S06]  /*b2b0*/  @!P0 BRA `(.L_x_291) ;  /* 0x0000000000288947 */ /* 0x000fec0003800000 */
[----:B------:R-:W4:Y:S02]  /*b2c0*/  LDC R6, c[0x0][0x64c] ;  /* 0x00019300ff067b82 */ /* 0x000f240000000800 */
[----:B----4-:R-:W-:-:S04]  /*b2d0*/  IADD3 R13, P0, R25, R6, RZ ;  /* 0x00000006190d7210 */ /* 0x010fc80007f1e0ff */
        /* <DEDUP_REMOVED lines=8> */
.L_x_291:
[----:B------:R-:W-:Y:S01]  /*b360*/  ISETP.NE.AND P0, PT, R2, 0x1, PT ;  /* 0x000000010200780c */ /* 0x000fe20003f05270 */
[----:B------:R-:W-:Y:S01]  /*b370*/  IMAD.MOV.U32 R13, RZ, RZ, R22 ;  /* 0x000000ffff0d7224 */ /* 0x000fe200078e0016 */
[----:B-1----:R-:W-:Y:S01]  /*b380*/  SHF.R.U64 R6, R8, R24, R9 ;  /* 0x0000001808067219 */ /* 0x002fe20000001209 */
[----:B0-----:R-:W-:Y:S01]  /*b390*/  VIADD R9, R20, 0xffffffff ;  /* 0xffffffff14097836 */ /* 0x001fe20000000000 */
[----:B------:R-:W-:Y:S02]  /*b3a0*/  SHF.L.U32 R30, R30, R27, RZ ;  /* 0x0000001b1e1e7219 */ /* 0x000fe400000006ff */
[----:B------:R-:W-:Y:S01]  /*b3b0*/  LOP3.LUT R5, R23, R32, RZ, 0xc0, !PT ;  /* 0x0000002017057212 */ /* 0x000fe200078ec0ff */
[----:B------:R-:W-:-:S04]  /*b3c0*/  IMAD.MOV R8, RZ, RZ, -R6 ;  /* 0x000000ffff087224 */ /* 0x000fc800078e0a06 */
[----:B------:R-:W-:Y:S01]  /*b3d0*/  IMAD R6, R30, R6, R5 ;  /* 0x000000061e067224 */ /* 0x000fe200078e0205 */
[----:B------:R-:W-:Y:S01]  /*b3e0*/  LOP3.LUT R5, R14, R9, RZ, 0xc0, !PT ;  /* 0x000000090e057212 */ /* 0x000fe200078ec0ff */
[----:B------:R-:W-:Y:S02]  /*b3f0*/  @P0 IMAD R3, R7, R21, R4 ;  /* 0x0000001507030224 */ /* 0x000fe400078e0204 */
[----:B--2---:R-:W-:Y:S02]  /*b400*/  IMAD R4, R8, R26, R25 ;  /* 0x0000001a08047224 */ /* 0x004fe400078e0219 */
[----:B---3--:R-:W-:Y:S02]  /*b410*/  IMAD R3, R6, R31, R3 ;  /* 0x0000001f06037224 */ /* 0x008fe400078e0203 */
[----:B------:R-:W-:Y:S02]  /*b420*/  IMAD R4, R4, R20, R5 ;  /* 0x0000001404047224 */ /* 0x000fe400078e0205 */
[----:B------:R-:W-:-:S03]  /*b430*/  IMAD.MOV.U32 R6, RZ, RZ, 0x1 ;  /* 0x00000001ff067424 */ /* 0x000fc600078e00ff */
[----:B------:R-:W-:Y:S02]  /*b440*/  SEL R20, R4, R3, !P0 ;  /* 0x0000000304147207 */ /* 0x000fe40004000000 */
[----:B------:R-:W-:-:S07]  /*b450*/  SEL R12, R3, R4, !P0 ;  /* 0x00000004030c7207 */ /* 0x000fce0004000000 */
.L_x_289:
[----:B------:R-:W-:-:S08]  /*b460*/  NOP ;  /* 0x0000000000007918 */ /* 0x000fd00000000000 */
[----:B------:R-:W0:-:S00]  /*b470*/  USETMAXREG.DEALLOC.CTAPOOL 0x28 ;  /* 0x00000028000079c8 */ /* 0x000e0000080e0500 */
[----:B0-----:R-:W-:-:S13]  /*b480*/  ISETP.NE.AND P0, PT, R0, RZ, PT ;  /* 0x000000ff0000720c */ /* 0x001fda0003f05270 */
[----:B------:R-:W-:Y:S05]  /*b490*/  @P0 EXIT ;  /* 0x000000000000094d */ /* 0x000fea0003800000 */
[----:B------:R-:W-:Y:S01]  /*b4a0*/  LOP3.LUT P0, RZ, R6, 0xff, RZ, 0xc0, !PT ;  /* 0x000000ff06ff7812 */ /* 0x000fe2000780c0ff */
[----:B------:R-:W-:Y:S02]  /*b4b0*/  IMAD.MOV.U32 R10, RZ, RZ, 0x1 ;  /* 0x00000001ff0a7424 */ /* 0x000fe400078e00ff */
[----:B------:R-:W-:-:S10]  /*b4c0*/  IMAD.MOV.U32 R9, RZ, RZ, RZ ;  /* 0x000000ffff097224 */ /* 0x000fd400078e00ff */
[----:B------:R-:W-:Y:S05]  /*b4d0*/  @!P0 BRA `(.L_x_292) ;  /* 0x0000000c00988947 */ /* 0x000fea0003800000 */
[----:B------:R-:W0:Y:S01]  /*b4e0*/  LDC R0, c[0x0][0x28c] ;  /* 0x0000a300ff007b82 */ /* 0x000e220000000800 */
[----:B------:R-:W-:Y:S01]  /*b4f0*/  ULDC UR5, c[0x0][0x658] ;  /* 0x0001960000057ab9 */ /* 0x000fe20000000800 */
[----:B------:R-:W-:Y:S01]  /*b500*/  UMOV UR11, 0xffffffff ;  /* 0xffffffff000b7882 */ /* 0x000fe20000000000 */
[----:B------:R-:W-:Y:S01]  /*b510*/  UMOV UR17, 0x1 ;  /* 0x0000000100117882 */ /* 0x000fe20000000000 */
[----:B------:R-:W-:Y:S01]  /*b520*/  USHF.L.U32 UR11, UR11, UR5, URZ ;  /* 0x000000050b0b7299 */ /* 0x000fe2000800063f */
[----:B------:R-:W-:Y:S01]  /*b530*/  BSSY B0, `(.L_x_292) ;  /* 0x00000e0000007945 */ /* 0x000fe20003800000 */
[----:B------:R-:W-:Y:S01]  /*b540*/  ULDC UR9, c[0x0][0xc] ;  /* 0x0000030000097ab9 */ /* 0x000fe20000000800 */
[----:B------:R-:W-:Y:S01]  /*b550*/  ULDC UR16, c[0x0][0x10] ;  /* 0x0000040000107ab9 */ /* 0x000fe20000000800 */
[----:B------:R-:W1:Y:S01]  /*b560*/  S2UR UR8, SR_CgaCtaId ;  /* 0x00000000000879c3 */ /* 0x000e620000008800 */
[----:B------:R-:W-:Y:S01]  /*b570*/  ULOP3.LUT UR13, URZ, UR11, URZ, 0x33, !UPT ;  /* 0x0000000b3f0d7292 */ /* 0x000fe2000f8e333f */
[----:B------:R-:W-:Y:S01]  /*b580*/  LOP3.LUT R11, R19, 0x2, RZ, 0xfc, !PT ;  /* 0x00000002130b7812 */ /* 0x000fe200078efcff */
[----:B------:R-:W-:Y:S01]  /*b590*/  IMAD.MOV.U32 R10, RZ, RZ, 0x1 ;  /* 0x00000001ff0a7424 */ /* 0x000fe200078e00ff */
[----:B------:R-:W-:Y:S01]  /*b5a0*/  ULDC UR4, c[0x0][0x600] ;  /* 0x0001800000047ab9 */ /* 0x000fe20000000800 */
[----:B------:R-:W-:Y:S01]  /*b5b0*/  IMAD.MOV.U32 R9, RZ, RZ, RZ ;  /* 0x000000ffff097224 */ /* 0x000fe200078e00ff */
[----:B------:R-:W-:Y:S01]  /*b5c0*/  UMOV UR19, 0x11 ;  /* 0x0000001100137882 */ /* 0x000fe20000000000 */
[----:B------:R-:W-:-:S02]  /*b5d0*/  UIADD3 UR4, UR4, -0x1, URZ ;  /* 0xffffffff04047890 */ /* 0x000fc4000fffe03f */
[----:B------:R-:W-:Y:S01]  /*b5e0*/  USHF.L.U32 UR5, UR17, UR5, URZ ;  /* 0x0000000511057299 */ /* 0x000fe2000800063f */
[----:B------:R-:W-:Y:S01]  /*b5f0*/  ULDC.64 UR28, c[0x0][0x198] ;  /* 0x00006600001c7ab9 */ /* 0x000fe20000000a00 */
[----:B0-----:R-:W-:-:S05]  /*b600*/  VIADD R0, R0, 0x3f ;  /* 0x0000003f00007836 */ /* 0x001fca0000000000 */
[----:B------:R-:W-:Y:S01]  /*b610*/  SHF.R.S32.HI R3, RZ, 0x1f, R0 ;  /* 0x0000001fff037819 */ /* 0x000fe20000011400 */
[----:B-1----:R-:W-:-:S03]  /*b620*/  USHF.R.U32.HI UR27, URZ, 0x2, UR8 ;  /* 0x000000023f1b7899 */ /* 0x002fc60008011608 */
[----:B------:R-:W-:Y:S01]  /*b630*/  LEA.HI R3, R3, R0, RZ, 0x6 ;  /* 0x0000000003037211 */ /* 0x000fe200078f30ff */
[----:B------:R-:W-:Y:S01]  /*b640*/  ULOP3.LUT UR10, UR8, 0x3, URZ, 0xc0, !UPT ;  /* 0x00000003080a7892 */ /* 0x000fe2000f8ec03f */
[----:B------:R-:W-:Y:S01]  /*b650*/  MOV R0, 0x1 ;  /* 0x0000000100007802 */ /* 0x000fe20000000f00 */
[----:B------:R-:W-:Y:S01]  /*b660*/  USHF.L.U32 UR6, UR8, 0x5, URZ ;  /* 0x0000000508067899 */ /* 0x000fe2000800063f */
[--C-:B------:R-:W-:Y:S01]  /*b670*/  SHF.R.S32.HI R8, RZ, 0x6, R3.reuse ;  /* 0x00000006ff087819 */ /* 0x100fe20000011403 */
[----:B------:R-:W-:Y:S01]  /*b680*/  USHF.L.U32 UR7, UR8, 0xb, URZ ;  /* 0x0000000b08077899 */ /* 0x000fe2000800063f */
[----:B------:R-:W-:Y:S01]  /*b690*/  PRMT R3, R0, 0x7610, R3 ;  /* 0x0000761000037816 */ /* 0x000fe20000000003 */
[----:B------:R-:W-:Y:S02]  /*b6a0*/  ULOP3.LUT UR8, UR8, 0xfffffffc, URZ, 0xc0, !UPT ;  /* 0xfffffffc08087892 */ /* 0x000fe4000f8ec03f */
[----:B------:R-:W-:Y:S01]  /*b6b0*/  UISETP.GT.U32.AND UP0, UPT, UR10, 0xffff, UPT ;  /* 0x0000ffff0a00788c */ /* 0x000fe2000bf04070 */
[----:B------:R-:W-:Y:S01]  /*b6c0*/  VIADD R0, R8, 0x1 ;  /* 0x0000000108007836 */ /* 0x000fe20000000000 */
[----:B------:R-:W-:-:S02]  /*b6d0*/  ULOP3.LUT UR12, UR8, 0x1, URZ, 0xfc, !UPT ;  /* 0x00000001080c7892 */ /* 0x000fc4000f8efc3f */
[----:B------:R-:W-:Y:S02]  /*b6e0*/  ULOP3.LUT UR14, UR8, 0x2, URZ, 0xfc, !UPT ;  /* 0x00000002080e7892 */ /* 0x000fe4000f8efc3f */
[----:B------:R-:W-:Y:S02]  /*b6f0*/  USHF.L.U32 UR11, UR17, UR8, URZ ;  /* 0x00000008110b7299 */ /* 0x000fe4000800063f */
[----:B------:R-:W-:Y:S02]  /*b700*/  ULOP3.LUT UR15, UR8, 0x3, URZ, 0xfc, !UPT ;  /* 0x00000003080f7892 */ /* 0x000fe4000f8efc3f */
[----:B------:R-:W-:Y:S02]  /*b710*/  UIMAD.WIDE.U32 UR8, UR9, UR16, URZ ;  /* 0x00000010090872a5 */ /* 0x000fe4000f8e003f */
[----:B------:R-:W-:Y:S02]  /*b720*/  USHF.L.U32 UR12, UR17, UR12, URZ ;  /* 0x0000000c110c7299 */ /* 0x000fe4000800063f */
[----:B------:R-:W-:-:S02]  /*b730*/  USHF.L.U32 UR14, UR17, UR14, URZ ;  /* 0x0000000e110e7299 */ /* 0x000fc4000800063f */
[----:B------:R-:W-:Y:S01]  /*b740*/  USEL UR10, UR10, 0xffff, !UP0 ;  /* 0x0000ffff0a0a7887 */ /* 0x000fe2000c000000 */
[----:B------:R-:W-:Y:S01]  /*b750*/  ULDC UR16, c[0x0][0x14] ;  /* 0x0000050000107ab9 */ /* 0x000fe20000000800 */
[----:B------:R-:W-:Y:S02]  /*b760*/  USHF.L.U32 UR15, UR17, UR15, URZ ;  /* 0x0000000f110f7299 */ /* 0x000fe4000800063f */
[----:B------:R-:W-:Y:S02]  /*b770*/  UIMAD.WIDE.U32 UR22, UR8, UR16, URZ ;  /* 0x00000010081672a5 */ /* 0x000fe4000f8e003f */
[----:B------:R-:W-:Y:S02]  /*b780*/  UIMAD UR21, UR9, UR16, URZ ;  /* 0x00000010091572a4 */ /* 0x000fe4000f8e023f */
[----:B------:R-:W-:Y:S02]  /*b790*/  ULOP3.LUT UR11, UR14, UR11, UR12, 0xfe, !UPT ;  /* 0x0000000b0e0b7292 */ /* 0x000fe4000f8efe0c */
[----:B------:R-:W-:-:S02]  /*b7a0*/  ULOP3.LUT UR10, UR10, 0xffff, URZ, 0xc0, !UPT ;  /* 0x0000ffff0a0a7892 */ /* 0x000fc4000f8ec03f */
[----:B------:R-:W-:Y:S02]  /*b7b0*/  ULOP3.LUT UR6, UR6, 0x60, URZ, 0xc0, !UPT ;  /* 0x0000006006067892 */ /* 0x000fe4000f8ec03f */
[----:B------:R-:W-:Y:S02]  /*b7c0*/  ULOP3.LUT UR7, UR7, 0x1800, URZ, 0xc0, !UPT ;  /* 0x0000180007077892 */ /* 0x000fe4000f8ec03f */
[----:B------:R-:W-:Y:S02]  /*b7d0*/  UIADD3 UR21, UR23, UR21, URZ ;  /* 0x0000001517157290 */ /* 0x000fe4000fffe03f */
[----:B------:R-:W-:Y:S02]  /*b7e0*/  ULOP3.LUT UR18, UR11, UR15, URZ, 0xfc, !UPT ;  /* 0x0000000f0b127292 */ /* 0x000fe4000f8efc3f */
[----:B------:R-:W-:-:S12]  /*b7f0*/  USHF.L.U32 UR19, UR19, UR10, URZ ;  /* 0x0000000a13137299 */ /* 0x000fd8000800063f */
.L_x_303:
[----:B------:R-:W-:-:S03]  /*b800*/  UMOV UR8, 0xffffffff ;  /* 0xffffffff00087882 */ /* 0x000fc60000000000 */
[----:B------:R-:W-:Y:S05]  /*b810*/  BRA.DIV UR8, `(.L_x_293) ;  /* 0x0000000e08b07947 */ /* 0x000fea000b800000 */
[----:B------:R-:W-:-:S13]  /*b820*/  ELECT P6, URZ, PT ;  /* 0x00000000003f782f */ /* 0x000fda00038c0000 */
.L_x_314:
[----:B------:R-:W0:Y:S01]  /*b830*/  LDC R4, c[0x0][0x28c] ;  /* 0x0000a300ff047b82 */ /* 0x000e220000000800 */
[----:B------:R-:W-:Y:S01]  /*b840*/  BSSY B1, `(.L_x_294) ;  /* 0x000003c000017945 */ /* 0x000fe20003800000 */
[----:B0-----:R-:W-:-:S13]  /*b850*/  ISETP.LT.OR P6, PT, R4, 0x1, !P6 ;  /* 0x000000010400780c */ /* 0x001fda00077c1670 */
[----:B------:R-:W-:Y:S05]  /*b860*/  @P6 BRA `(.L_x_295) ;  /* 0x0000000000e46947 */ /* 0x000fea0003800000 */
[----:B------:R-:W-:Y:S01]  /*b870*/  LEA R12, R12, UR27, 0x1 ;  /* 0x0000001b0c0c7c11 */ /* 0x000fe2000f8e08ff */
[----:B------:R-:W-:Y:S01]  /*b880*/  IMAD.MOV.U32 R15, RZ, RZ, RZ ;  /* 0x000000ffff0f7224 */ /* 0x000fe200078e00ff */
[----:B------:R-:W-:Y:S01]  /*b890*/  LEA R20, R20, UR6, 0x7 ;  /* 0x0000000614147c11 */ /* 0x000fe2000f8e38ff */
[----:B------:R-:W-:Y:S02]  /*b8a0*/  IMAD.MOV.U32 R4, RZ, RZ, R0 ;  /* 0x000000ffff047224 */ /* 0x000fe400078e0000 */
[----:B------:R-:W-:Y:S02]  /*b8b0*/  IMAD.MOV.U32 R5, RZ, RZ, R10 ;  /* 0x000000ffff057224 */ /* 0x000fe400078e000a */
[----:B------:R-:W-:Y:S02]  /*b8c0*/  IMAD.MOV.U32 R6, RZ, RZ, R9 ;  /* 0x000000ffff067224 */ /* 0x000fe400078e0009 */
[----:B------:R-:W-:-:S07]  /*b8d0*/  IMAD.SHL.U32 R14, R12, 0x80, RZ ;  /* 0x000000800c0e7824 */ /* 0x000fce00078e00ff */
.L_x_298:
[----:B------:R-:W0:Y:S01]  /*b8e0*/  S2R R12, SR_CgaCtaId ;  /* 0x00000000000c7919 */ /* 0x000e220000008800 */
[----:B------:R-:W-:Y:S02]  /*b8f0*/  MOV R7, 0x400 ;  /* 0x0000040000077802 */ /* 0x000fe40000000f00 */
[----:B------:R-:W-:Y:S02]  /*b900*/  LOP3.LUT P1, RZ, R18, 0x7f, RZ, 0xc0, !PT ;  /* 0x0000007f12ff7812 */ /* 0x000fe4000782c0ff */
[----:B0-----:R-:W-:Y:S02]  /*b910*/  LEA R24, R12, R7, 0x18 ;  /* 0x000000070c187211 */ /* 0x001fe400078ec0ff */
[----:B------:R-:W-:-:S09]  /*b920*/  SHF.L.U32 R7, R5, 0x1f, RZ ;  /* 0x0000001f05077819 */ /* 0x000fd200000006ff */
[----:B------:R-:W0:Y:S01]  /*b930*/  @!P1 LDC R12, c[0x0][0x500] ;  /* 0x00014000ff0c9b82 */ /* 0x000e220000000800 */
[----:B------:R-:W-:-:S04]  /*b940*/  IMAD R22, R6, 0x8, R24 ;  /* 0x0000000806167824 */ /* 0x000fc800078e0218 */
[----:B------:R-:W1:Y:S02]  /*b950*/  SYNCS.PHASECHK.TRANS64.TRYWAIT P0, [R22+URZ+0x20], R7 ;  /* 0x00002007160075a7 */ /* 0x000e64000800017f */
[----:B-1----:R-:W-:Y:S05]  /*b960*/  @!P0 BRA `(.L_x_296) ;  /* 0x0000000c007c8947 */ /* 0x002fea0003800000 */
.L_x_315:
[----:B-1----:R-:W-:Y:S01]  /*b970*/  PRMT R7, R11, 0x9910, RZ ;  /* 0x000099100b077816 */ /* 0x002fe200000000ff */
[----:B0-----:R0:W-:Y:S03]  /*b980*/  @!P1 SYNCS.ARRIVE.TRANS64 RZ, [R22+URZ], R12 ;  /* 0x0000000c16ff99a7 */ /* 0x0011e6000800003f */
[----:B------:R-:W-:-:S13]  /*b990*/  ISETP.NE.AND P0, PT, R7, 0x2, PT ;  /* 0x000000020700780c */ /* 0x000fda0003f05270 */
[----:B0-----:R-:W-:Y:S05]  /*b9a0*/  @P0 BRA `(.L_x_297) ;  /* 0x0000000000040947 */ /* 0x001fea0003800000 */
[----:B------:R-:W-:Y:S01]  /*b9b0*/  BPT.TRAP 0x1 ;  /* 0x000000040000795c */ /* 0x000fe20000300000 */
.L_x_297:
[----:B------:R-:W-:Y:S01]  /*b9c0*/  LEA R7, R6, UR27, 0x1 ;  /* 0x0000001b06077c11 */ /* 0x000fe2000f8e08ff */
[----:B------:R-:W-:Y:S01]  /*b9d0*/  VIADD R4, R4, 0xffffffff ;  /* 0xffffffff04047836 */ /* 0x000fe20000000000 */
[----:B------:R-:W-:Y:S01]  /*b9e0*/  R2UR UR25, R14 ;  /* 0x000000000e1972ca */ /* 0x000fe200000e0000 */
[----:B------:R-:W-:Y:S01]  /*b9f0*/  UIADD3 UR14, UP0, UR28, 0xf0, URZ ;  /* 0x000000f01c0e7890 */ /* 0x000fe2000ff1e03f */
[----:B------:R-:W-:Y:S01]  /*ba00*/  SHF.L.U32 R7, R7, 0xd, RZ ;  /* 0x0000000d07077819 */ /* 0x000fe200000006ff */
[----:B------:R-:W-:Y:S01]  /*ba10*/  UIADD3 UR32, UP1, UR28, 0x1f0, URZ ;  /* 0x000001f01c207890 */ /* 0x000fe2000ff3e03f */
[----:B------:R-:W-:Y:S01]  /*ba20*/  R2UR UR9, R22 ;  /* 0x00000000160972ca */ /* 0x000fe200000e0000 */
[----:B------:R-:W-:Y:S01]  /*ba30*/  UIADD3.X UR15, URZ, UR29, URZ, UP0, !UPT ;  /* 0x0000001d3f0f7290 */ /* 0x000fe200087fe43f */
[----:B------:R-:W-:Y:S01]  /*ba40*/  R2UR UR10, R15 ;  /* 0x000000000f0a72ca */ /* 0x000fe200000e0000 */
[--C-:B------:R-:W-:Y:S01]  /*ba50*/  IMAD R12, R7, 0x2, R24.reuse ;  /* 0x00000002070c7824 */ /* 0x100fe200078e0218 */
[C---:B------:R-:W-:Y:S01]  /*ba60*/  LEA R7, R6.reuse, UR7, 0xd ;  /* 0x0000000706077c11 */ /* 0x040fe2000f8e68ff */
[----:B------:R-:W-:Y:S01]  /*ba70*/  UPRMT UR20, URZ, 0x5410, UR19 ;  /* 0x000054103f147896 */ /* 0x000fe20008000013 */
[----:B------:R-:W-:Y:S01]  /*ba80*/  R2UR UR12, R13 ;  /* 0x000000000d0c72ca */ /* 0x000fe200000e0000 */
[----:B------:R-:W-:Y:S01]  /*ba90*/  VIADD R6, R6, 0x1 ;  /* 0x0000000106067836 */ /* 0x000fe20000000000 */
[----:B------:R-:W-:Y:S01]  /*baa0*/  R2UR UR8, R12 ;  /* 0x000000000c0872ca */ /* 0x000fe200000e0000 */
[----:B------:R-:W-:Y:S01]  /*bab0*/  IMAD R7, R7, 0x2, R24 ;  /* 0x0000000207077824 */ /* 0x000fe200078e0218 */
[----:B------:R-:W-:Y:S01]  /*bac0*/  R2UR UR26, R20 ;  /* 0x00000000141a72ca */ /* 0x000fe200000e0000 */
[----:B------:R-:W-:Y:S01]  /*bad0*/  UPRMT UR30, URZ, 0x5410, UR18 ;  /* 0x000054103f1e7896 */ /* 0x000fe20008000012 */
[----:B------:R-:W-:Y:S01]  /*bae0*/  ISETP.GT.AND P1, PT, R4, 0x1, PT ;  /* 0x000000010400780c */ /* 0x000fe20003f24270 */
[----:B------:R-:W-:Y:S01]  /*baf0*/  UIADD3.X UR33, URZ, UR29, URZ, UP1, !UPT ;  /* 0x0000001d3f217290 */ /* 0x000fe20008ffe43f */
[----:B------:R-:W-:Y:S01]  /*bb00*/  R2UR UR11, R7 ;  /* 0x00000000070b72ca */ /* 0x000fe200000e0000 */
[----:B------:R-:W-:Y:S01]  /*bb10*/  UMOV UR16, 0x0 ;  /* 0x0000000000107882 */ /* 0x000fe20000000000 */
[----:B------:R-:W-:Y:S01]  /*bb20*/  UMOV UR17, 0x10000000 ;  /* 0x1000000000117882 */ /* 0x000fe20000000000 */
[----:B------:R-:W-:Y:S01]  /*bb30*/  ISETP.NE.AND P0, PT, R6, 0x4, PT ;  /* 0x000000040600780c */ /* 0x000fe20003f05270 */
[----:B------:R-:W-:-:S03]  /*bb40*/  VIADD R15, R15, 0x40 ;  /* 0x000000400f0f7836 */ /* 0x000fc60000000000 */
[----:B------:R-:W-:Y:S01]  /*bb50*/  UIADD3 UR8, UR8, 0x100, URZ ;  /* 0x0000010008087890 */ /* 0x000fe2000fffe03f */
[----:B------:R-:W-:Y:S02]  /*bb60*/  SEL R12, RZ, 0x1, P0 ;  /* 0x00000001ff0c7807 */ /* 0x000fe40000000000 */
[----:B------:R-:W-:Y:S02]  /*bb70*/  SEL R6, R6, RZ, P0 ;  /* 0x000000ff06067207 */ /* 0x000fe40000000000 */
[----:B------:R-:W-:Y:S01]  /*bb80*/  LOP3.LUT R5, R5, R12, RZ, 0x3c, !PT ;  /* 0x0000000c05057212 */ /* 0x000fe200078e3cff */
[----:B------:R-:W-:-:S03]  /*bb90*/  UIADD3 UR24, UR11, 0x20100, URZ ;  /* 0x000201000b187890 */ /* 0x000fc6000fffe03f */
[----:B------:R-:W-:Y:S02]  /*bba0*/  UMOV UR11, UR25 ;  /* 0x00000019000b7c82 */ /* 0x000fe40008000000 */
[----:B------:R0:W-:Y:S02]  /*bbb0*/  UTMALDG.3D.MULTICAST [UR8], [UR14], UR20, desc[UR16] ;  /* 0x000010080e0073b4 */ /* 0x0001e40008011814 */
[----:B0-----:R-:W-:Y:S01]  /*bbc0*/  UMOV UR8, UR24 ;  /* 0x0000001800087c82 */ /* 0x001fe20008000000 */
[----:B------:R-:W-:Y:S02]  /*bbd0*/  UMOV UR11, UR26 ;  /* 0x0000001a000b7c82 */ /* 0x000fe40008000000 */
[----:B------:R0:W-:Y:S02]  /*bbe0*/  UTMALDG.3D.MULTICAST [UR8], [UR32], UR30, desc[UR16] ;  /* 0x00001008200073b4 */ /* 0x0001e4000801181e */
[----:B0-----:R-:W-:Y:S05]  /*bbf0*/  @P1 BRA `(.L_x_298) ;  /* 0xfffffffc00381947 */ /* 0x001fea000383ffff */
.L_x_295:
[----:B------:R-:W-:Y:S05]  /*bc00*/  BSYNC B1 ;  /* 0x0000000000017941 */ /* 0x000fea0003800000 */
.L_x_294:
[----:B------:R-:W-:Y:S01]  /*bc10*/  LOP3.LUT P1, RZ, R3, 0xff, RZ, 0xc0, !PT ;  /* 0x000000ff03ff7812 */ /* 0x000fe2000782c0ff */
[----:B------:R-:W-:Y:S01]  /*bc20*/  IMAD.IADD R9, R8, 0x1, R9 ;  /* 0x0000000108097824 */ /* 0x000fe200078e0209 */
[----:B------:R-:W-:Y:S01]  /*bc30*/  IADD3 R16, P2, R16, UR22, RZ ;  /* 0x0000001610107c10 */ /* 0x000fe2000ff5e0ff */
[----:B------:R-:W-:Y:S01]  /*bc40*/  ULDC.64 UR8, c[0x0][0x650] ;  /* 0x0001940000087ab9 */ /* 0x000fe20000000a00 */
[----:B------:R-:W-:Y:S01]  /*bc50*/  BSSY B1, `(.L_x_299) ;  /* 0x000006b000017945 */ /* 0x000fe20003800000 */
[----:B------:R-:W-:Y:S01]  /*bc60*/  IMAD.MOV.U32 R12, RZ, RZ, -0x1 ;  /* 0xffffffffff0c7424 */ /* 0x000fe200078e00ff */
[----:B------:R-:W-:Y:S01]  /*bc70*/  SHF.R.U32.HI R3, RZ, 0x2, R9 ;  /* 0x00000002ff037819 */ /* 0x000fe20000011609 */
[----:B------:R-:W-:Y:S01]  /*bc80*/  IMAD.MOV.U32 R20, RZ, RZ, -0x1 ;  /* 0xffffffffff147424 */ /* 0x000fe200078e00ff */
[----:B------:R-:W-:Y:S01]  /*bc90*/  ISETP.GT.U32.AND P0, PT, R9, 0x3, PT ;  /* 0x000000030900780c */ /* 0x000fe20003f04070 */
[----:B------:R-:W-:Y:S01]  /*bca0*/  IMAD.MOV.U32 R13, RZ, RZ, -0x1 ;  /* 0xffffffffff0d7424 */ /* 0x000fe200078e00ff */
[----:B------:R-:W-:-:S02]  /*bcb0*/  LOP3.LUT R3, R3, 0x1, RZ, 0xc0, !PT ;  /* 0x0000000103037812 */ /* 0x000fc400078ec0ff */
[----:B------:R-:W-:Y:S01]  /*bcc0*/  ISETP.LT.U32.AND P0, PT, R8, 0x4, P0 ;  /* 0x000000040800780c */ /* 0x000fe20000701070 */
[----:B------:R-:W0:Y:S01]  /*bcd0*/  @P1 S2R R5, SR_CgaCtaId ;  /* 0x0000000000051919 */ /* 0x000e220000008800 */
[----:B------:R-:W-:Y:S02]  /*bce0*/  @P1 MOV R4, 0x400 ;  /* 0x0000040000041802 */ /* 0x000fe40000000f00 */
[----:B------:R-:W-:Y:S02]  /*bcf0*/  IADD3.X R17, R17, UR21, RZ, P2, !PT ;  /* 0x0000001511117c10 */ /* 0x000fe400097fe4ff */
[----:B------:R-:W-:Y:S02]  /*bd00*/  ISETP.GE.U32.AND P2, PT, R16, UR8, PT ;  /* 0x0000000810007c0c */ /* 0x000fe4000bf46070 */
[----:B------:R-:W-:Y:S02]  /*bd10*/  LOP3.LUT R9, R9, 0x3, RZ, 0xc0, !PT ;  /* 0x0000000309097812 */ /* 0x000fe400078ec0ff */
[----:B0-----:R-:W-:-:S04]  /*bd20*/  @P1 LEA R4, R5, R4, 0x18 ;  /* 0x0000000405041211 */ /* 0x001fc800078ec0ff */
[----:B------:R0:W-:Y:S01]  /*bd30*/  @P1 SYNCS.ARRIVE.TRANS64.A1T0 RZ, [R4+URZ+0x58], RZ ;  /* 0x000058ff04ff19a7 */ /* 0x0001e2000810003f */
[----:B------:R-:W-:Y:S02]  /*bd40*/  ISETP.NE.U32.AND P1, PT, R3, 0x1, PT ;  /* 0x000000010300780c */ /* 0x000fe40003f25070 */
[----:B------:R-:W-:Y:S02]  /*bd50*/  SEL R3, RZ, 0x1, !P0 ;  /* 0x00000001ff037807 */ /* 0x000fe40004000000 */
[----:B------:R-:W-:Y:S02]  /*bd60*/  ISETP.GE.U32.AND.EX P0, PT, R17, UR9, PT, P2 ;  /* 0x0000000911007c0c */ /* 0x000fe4000bf06120 */
[----:B------:R-:W-:-:S04]  /*bd70*/  ISETP.GT.U32.AND P1, PT, R8, 0x3, !P1 ;  /* 0x000000030800780c */ /* 0x000fc80004f24070 */
[----:B0-----:R-:W-:-:S04]  /*bd80*/  SEL R4, RZ, 0x1, !P1 ;  /* 0x00000001ff047807 */ /* 0x001fc80004800000 */
[--C-:B------:R-:W-:Y:S02]  /*bd90*/  LOP3.LUT R10, R4, R10, R3.reuse, 0x96, !PT ;  /* 0x0000000a040a7212 */ /* 0x100fe400078e9603 */
[----:B------:R-:W-:Y:S02]  /*bda0*/  PRMT R4, RZ, 0x7610, R4 ;  /* 0x00007610ff047816 */ /* 0x000fe40000000004 */
[----:B------:R-:W-:Y:S01]  /*bdb0*/  PRMT R3, RZ, 0x7610, R3 ;  /* 0x00007610ff037816 */ /* 0x000fe20000000003 */
[----:B------:R-:W-:Y:S06]  /*bdc0*/  @P0 BRA `(.L_x_300) ;  /* 0x00000004004c0947 */ /* 0x000fec0003800000 */
[----:B------:R-:W0:Y:S01]  /*bdd0*/  S2R R14, SR_CTAID.X ;  /* 0x00000000000e7919 */ /* 0x000e220000002500 */
[----:B------:R-:W-:Y:S01]  /*bde0*/  ULDC.64 UR8, c[0x0][0x628] ;  /* 0x00018a0000087ab9 */ /* 0x000fe20000000a00 */
[----:B------:R-:W1:Y:S01]  /*bdf0*/  LDC R15, c[0x0][0x144] ;  /* 0x00005100ff0f7b82 */ /* 0x000e620000000800 */
[----:B------:R-:W-:Y:S01]  /*be00*/  ISETP.NE.U32.AND P0, PT, RZ, UR8, PT ;  /* 0x00000008ff007c0c */ /* 0x000fe2000bf05070 */
[----:B------:R-:W2:Y:S01]  /*be10*/  S2R R12, SR_CTAID.Y ;  /* 0x00000000000c7919 */ /* 0x000ea20000002600 */
[----:B------:R-:W-:Y:S01]  /*be20*/  ULDC UR10, c[0x0][0x150] ;  /* 0x00005400000a7ab9 */ /* 0x000fe20000000800 */
[----:B------:R-:W-:Y:S01]  /*be30*/  ULDC UR11, c[0x0][0x630] ;  /* 0x00018c00000b7ab9 */ /* 0x000fe20000000800 */
[----:B------:R-:W-:Y:S02]  /*be40*/  ISETP.NE.AND.EX P0, PT, RZ, UR9, PT, P0 ;  /* 0x00000009ff007c0c */ /* 0x000fe4000bf05300 */
[----:B------:R-:W-:Y:S02]  /*be50*/  MOV R4, R16 ;  /* 0x0000001000047202 */ /* 0x000fe40000000f00 */
[----:B0-----:R-:W-:-:S05]  /*be60*/  I2FP.F32.U32 R5, R14 ;  /* 0x0000000e00057245 */ /* 0x001fca0000201000 */
[----:B------:R-:W-:Y:S01]  /*be70*/  FMUL R20, R5, UR10 ;  /* 0x0000000a05147c20 */ /* 0x000fe20008400000 */
[----:B------:R-:W-:-:S03]  /*be80*/  IMAD.MOV.U32 R5, RZ, RZ, R17 ;  /* 0x000000ffff057224 */ /* 0x000fc600078e0011 */
[----:B--2---:R-:W-:Y:S05]  /*be90*/  @!P0 BRA `(.L_x_301) ;  /* 0x0000000000288947 */ /* 0x004fea0003800000 */
[----:B------:R-:W-:Y:S02]  /*bea0*/  ULDC UR10, c[0x0][0x634] ;  /* 0x00018d00000a7ab9 */ /* 0x000fe40000000800 */
[----:B------:R-:W-:-:S05]  /*beb0*/  IADD3 R5, P0, R16, UR10, RZ ;  /* 0x0000000a10057c10 */ /* 0x000fca000ff1e0ff */
[----:B------:R-:W-:-:S04]  /*bec0*/  IMAD.X R13, RZ, RZ, R17, P0 ;  /* 0x000000ffff0d7224 */ /* 0x000fc800000e0611 */
[----:B------:R-:W-:-:S04]  /*bed0*/  IMAD.WIDE.U32 R6, R13, UR8, RZ ;  /* 0x000000080d067c25 */ /* 0x000fc8000f8e00ff */
[----:B------:R-:W-:-:S04]  /*bee0*/  IMAD.WIDE.U32 R6, P0, R5, UR9, R6 ;  /* 0x0000000905067c25 */ /* 0x000fc8000f800006 */
[----:B------:R-:W-:-:S04]  /*bef0*/  IMAD.WIDE.U32 R4, R5, UR8, RZ ;  /* 0x0000000805047c25 */ /* 0x000fc8000f8e00ff */
[----:B------:R-:W-:Y:S01]  /*bf00*/  IMAD.MOV.U32 R4, RZ, RZ, R7 ;  /* 0x000000ffff047224 */ /* 0x000fe200078e0007 */
[----:B------:R-:W-:Y:S01]  /*bf10*/  IADD3 RZ, P1, R5, R6, RZ ;  /* 0x0000000605ff7210 */ /* 0x000fe20007f3e0ff */
[----:B------:R-:W-:-:S04]  /*bf20*/  IMAD.X R5, RZ, RZ, RZ, P0 ;  /* 0x000000ffff057224 */ /* 0x000fc800000e06ff */
[----:B------:R-:W-:-:S08]  /*bf30*/  IMAD.WIDE.U32.X R4, R13, UR9, R4, P1 ;  /* 0x000000090d047c25 */ /* 0x000fd000088e0404 */
.L_x_301:
[--C-:B------:R-:W-:Y:S01]  /*bf40*/  SHF.R.U64 R13, R4, UR11, R5.reuse ;  /* 0x0000000b040d7c19 */ /* 0x100fe20008001205 */
[----:B------:R-:W0:Y:S01]  /*bf50*/  F2I.U32.TRUNC.NTZ R20, R20 ;  /* 0x0000001400147305 */ /* 0x000e22000020f000 */
[----:B------:R-:W-:Y:S01]  /*bf60*/  SHF.R.U32.HI R4, RZ, UR11, R5 ;  /* 0x0000000bff047c19 */ /* 0x000fe20008011605 */
[----:B------:R-:W-:Y:S01]  /*bf70*/  ULDC.64 UR8, c[0x0][0x620] ;  /* 0x0001880000087ab9 */ /* 0x000fe20000000a00 */
[----:B------:R-:W-:Y:S01]  /*bf80*/  IADD3 R7, P0, RZ, -R13, RZ ;  /* 0x8000000dff077210 */ /* 0x000fe20007f1e0ff */
[----:B------:R-:W-:Y:S01]  /*bf90*/  ULDC.64 UR10, c[0x0][0x640] ;  /* 0x00019000000a7ab9 */ /* 0x000fe20000000a00 */
[----:B------:R-:W2:Y:S03]  /*bfa0*/  LDC R21, c[0x0][0x148] ;  /* 0x00005200ff157b82 */ /* 0x000ea60000000800 */
[----:B------:R-:W-:Y:S01]  /*bfb0*/  IMAD.X R4, RZ, RZ, ~R4, P0 ;  /* 0x000000ffff047224 */ /* 0x000fe200000e0e04 */
[----:B------:R-:W-:-:S03]  /*bfc0*/  ISETP.NE.U32.AND P0, PT, RZ, UR10, PT ;  /* 0x0000000aff007c0c */ /* 0x000fc6000bf05070 */
[----:B------:R-:W-:Y:S01]  /*bfd0*/  IMAD R6, R4, UR8, RZ ;  /* 0x0000000804067c24 */ /* 0x000fe2000f8e02ff */
[----:B------:R-:W-:Y:S01]  /*bfe0*/  ISETP.NE.AND.EX P0, PT, RZ, UR11, PT, P0 ;  /* 0x0000000bff007c0c */ /* 0x000fe2000bf05300 */
[----:B------:R-:W-:Y:S01]  /*bff0*/  IMAD.WIDE.U32 R4, R7, UR8, R16 ;  /* 0x0000000807047c25 */ /* 0x000fe2000f8e0010 */
[----:B------:R-:W-:-:S03]  /*c000*/  ULDC UR8, c[0x0][0x618] ;  /* 0x0001860000087ab9 */ /* 0x000fc60000000800 */
[----:B------:R-:W-:Y:S01]  /*c010*/  IMAD R7, R7, UR9, R6 ;  /* 0x0000000907077c24 */ /* 0x000fe2000f8e0206 */
[----:B------:R-:W-:Y:S01]  /*c020*/  ULDC UR9, c[0x0][0x154] ;  /* 0x0000550000097ab9 */ /* 0x000fe20000000800 */
[----:B0-----:R-:W-:Y:S02]  /*c030*/  IMAD.MOV R6, RZ, RZ, -R20 ;  /* 0x000000ffff067224 */ /* 0x001fe400078e0a14 */
[----:B------:R-:W-:Y:S02]  /*c040*/  IMAD.IADD R5, R5, 0x1, R7 ;  /* 0x0000000105057824 */ /* 0x000fe400078e0207 */
[----:B-1----:R-:W-:Y:S01]  /*c050*/  IMAD R14, R15, R6, R14 ;  /* 0x000000060f0e7224 */ /* 0x002fe200078e020e */
[----:B------:R-:W-:Y:S02]  /*c060*/  I2FP.F32.U32 R6, R12 ;  /* 0x0000000c00067245 */ /* 0x000fe40000201000 */
[--C-:B------:R-:W-:Y:S02]  /*c070*/  SHF.R.U64 R15, R4, UR8, R5.reuse ;  /* 0x00000008040f7c19 */ /* 0x100fe40008001205 */
[----:B------:R-:W-:Y:S01]  /*c080*/  SHF.R.U32.HI R4, RZ, UR8, R5 ;  /* 0x00000008ff047c19 */ /* 0x000fe20008011605 */
[----:B------:R-:W-:Y:S01]  /*c090*/  FMUL R6, R6, UR9 ;  /* 0x0000000906067c20 */ /* 0x000fe20008400000 */
[----:B------:R-:W-:-:S02]  /*c0a0*/  ULDC UR8, c[0x0][0x608] ;  /* 0x0001820000087ab9 */ /* 0x000fc40000000800 */
[--C-:B------:R-:W-:Y:S01]  /*c0b0*/  SHF.R.U64 R22, R15, UR8, R4.reuse ;  /* 0x000000080f167c19 */ /* 0x100fe20008001204 */
[----:B------:R0:W1:Y:S01]  /*c0c0*/  F2I.U32.TRUNC.NTZ R24, R6 ;  /* 0x0000000600187305 */ /* 0x000062000020f000 */
[----:B------:R-:W-:Y:S01]  /*c0d0*/  SHF.R.U32.HI R5, RZ, UR8, R4 ;  /* 0x00000008ff057c19 */ /* 0x000fe20008011604 */
[----:B------:R-:W-:-:S03]  /*c0e0*/  ULDC UR8, c[0x0][0x658] ;  /* 0x0001960000087ab9 */ /* 0x000fc60000000800 */
[--C-:B------:R-:W-:Y:S02]  /*c0f0*/  SHF.R.U64 R20, R22, UR8, R5.reuse ;  /* 0x0000000816147c19 */ /* 0x100fe40008001205 */
[----:B------:R-:W-:-:S03]  /*c100*/  SHF.R.U32.HI R23, RZ, UR8, R5 ;  /* 0x00000008ff177c19 */ /* 0x000fc60008011605 */
[----:B------:R-:W-:Y:S01]  /*c110*/  IMAD.MOV.U32 R4, RZ, RZ, R20 ;  /* 0x000000ffff047224 */ /* 0x000fe200078e0014 */
[----:B------:R-:W-:Y:S01]  /*c120*/  MOV R5, R23 ;  /* 0x0000001700057202 */ /* 0x000fe20000000f00 */
[----:B0-----:R-:W-:Y:S06]  /*c130*/  @!P0 BRA `(.L_x_302) ;  /* 0x0000000000288947 */ /* 0x001fec0003800000 */
        /* <DEDUP_REMOVED lines=10> */
.L_x_302:
[----:B------:R-:W-:Y:S01]  /*c1e0*/  ISETP.NE.AND P0, PT, R2, 0x1, PT ;  /* 0x000000010200780c */ /* 0x000fe20003f05270 */
[----:B------:R-:W-:Y:S01]  /*c1f0*/  ULDC UR8, c[0x0][0x648] ;  /* 0x0001920000087ab9 */ /* 0x000fe20000000800 */
[----:B------:R-:W-:Y:S01]  /*c200*/  LOP3.LUT R22, R22, UR13, RZ, 0xc0, !PT ;  /* 0x0000000d16167c12 */ /* 0x000fe2000f8ec0ff */
[----:B-1----:R-:W-:Y:S01]  /*c210*/  IMAD.MOV R24, RZ, RZ, -R24 ;  /* 0x000000ffff187224 */ /* 0x002fe200078e0a18 */
[----:B------:R-:W-:Y:S01]  /*c220*/  SHF.R.U64 R5, R4, UR8, R5 ;  /* 0x0000000804057c19 */ /* 0x000fe20008001205 */
[----:B------:R-:W-:Y:S01]  /*c230*/  ULDC UR8, c[0x0][0x638] ;  /* 0x00018e0000087ab9 */ /* 0x000fe20000000800 */
[----:B------:R-:W-:Y:S01]  /*c240*/  LOP3.LUT R15, R15, UR4, RZ, 0xc0, !PT ;  /* 0x000000040f0f7c12 */ /* 0x000fe2000f8ec0ff */
[----:B------:R-:W-:Y:S01]  /*c250*/  ULDC UR9, c[0x0][0x610] ;  /* 0x0001840000097ab9 */ /* 0x000fe20000000800 */
[----:B------:R-:W-:Y:S02]  /*c260*/  IMAD.MOV.U32 R4, RZ, RZ, 0x1 ;  /* 0x00000001ff047424 */ /* 0x000fe400078e00ff */
[----:B------:R-:W-:-:S02]  /*c270*/  IMAD.MOV R7, RZ, RZ, -R5 ;  /* 0x000000ffff077224 */ /* 0x000fc400078e0a05 */
[----:B------:R-:W-:Y:S02]  /*c280*/  IMAD R5, R5, UR5, R22 ;  /* 0x0000000505057c24 */ /* 0x000fe4000f8e0216 */
[----:B--2---:R-:W-:Y:S02]  /*c290*/  @P0 IMAD R14, R21, R24, R12 ;  /* 0x00000018150e0224 */ /* 0x004fe400078e020c */
[----:B------:R-:W-:Y:S01]  /*c2a0*/  IMAD R20, R7, UR8, R20 ;  /* 0x0000000807147c24 */ /* 0x000fe2000f8e0214 */
[----:B------:R-:W-:Y:S01]  /*c2b0*/  ULDC UR8, c[0x0][0x600] ;  /* 0x0001800000087ab9 */ /* 0x000fe20000000800 */
[----:B------:R-:W-:Y:S02]  /*c2c0*/  IMAD R14, R5, UR9, R14 ;  /* 0x00000009050e7c24 */ /* 0x000fe4000f8e020e */
[----:B------:R-:W-:-:S05]  /*c2d0*/  IMAD R5, R20, UR8, R15 ;  /* 0x0000000814057c24 */ /* 0x000fca000f8e020f */
[----:B------:R-:W-:Y:S02]  /*c2e0*/  SEL R20, R5, R14, !P0 ;  /* 0x0000000e05147207 */ /* 0x000fe40004000000 */
[----:B------:R-:W-:-:S07]  /*c2f0*/  SEL R12, R14, R5, !P0 ;  /* 0x000000050e0c7207 */ /* 0x000fce0004000000 */
.L_x_300:
[----:B------:R-:W-:Y:S05]  /*c300*/  BSYNC B1 ;  /* 0x0000000000017941 */ /* 0x000fea0003800000 */
.L_x_299:
[----:B------:R-:W-:-:S13]  /*c310*/  LOP3.LUT P0, RZ, R4, 0xff, RZ, 0xc0, !PT ;  /* 0x000000ff04ff7812 */ /* 0x000fda000780c0ff */
[----:B------:R-:W-:Y:S05]  /*c320*/  @P0 BRA `(.L_x_303) ;  /* 0xfffffff400340947 */ /* 0x000fea000383ffff */
[----:B------:R-:W-:Y:S05]  /*c330*/  BSYNC B0 ;  /* 0x0000000000007941 */ /* 0x000fea0003800000 */
.L_x_292:
[----:B------:R-:W-:-:S03]  /*c340*/  UMOV UR8, 0xffffffff ;  /* 0xffffffff00087882 */ /* 0x000fc60000000000 */
[----:B------:R-:W-:Y:S05]  /*c350*/  BRA.DIV UR8, `(.L_x_304) ;  /* 0x0000000608147947 */ /* 0x000fea000b800000 */
[----:B------:R-:W-:-:S13]  /*c360*/  ELECT P6, URZ, PT ;  /* 0x00000000003f782f */ /* 0x000fda00038c0000 */
.L_x_318:
[----:B------:R-:W-:Y:S04]  /*c370*/  BSSY B0, `(.L_x_305) ;  /* 0x000002b000007945 */ /* 0x000fe80003800000 */
[----:B------:R-:W-:Y:S05]  /*c380*/  @!P6 BRA `(.L_x_306) ;  /* 0x0000000000a4e947 */ /* 0x000fea0003800000 */
[----:B------:R-:W-:-:S04]  /*c390*/  LOP3.LUT R19, R19, 0x2, RZ, 0xfc, !PT ;  /* 0x0000000213137812 */ /* 0x000fc800078efcff */
[----:B------:R-:W-:-:S13]  /*c3a0*/  ISETP.NE.AND P0, PT, R19, 0x3, PT ;  /* 0x000000031300780c */ /* 0x000fda0003f05270 */
[----:B------:R-:W-:Y:S05]  /*c3b0*/  @!P0 BRA `(.L_x_307) ;  /* 0x0000000000048947 */ /* 0x000fea0003800000 */
[----:B------:R-:W-:Y:S01]  /*c3c0*/  BPT.TRAP 0x1 ;  /* 0x000000040000795c */ /* 0x000fe20000300000 */
.L_x_307:
[----:B------:R-:W0:Y:S01]  /*c3d0*/  S2R R3, SR_CgaCtaId ;  /* 0x0000000000037919 */ /* 0x000e220000008800 */
[----:B------:R-:W-:Y:S02]  /*c3e0*/  MOV R0, 0x400 ;  /* 0x0000040000007802 */ /* 0x000fe40000000f00 */
[----:B------:R-:W-:Y:S02]  /*c3f0*/  SHF.L.U32 R2, R10, 0x1f, RZ ;  /* 0x0000001f0a027819 */ /* 0x000fe400000006ff */
[----:B0-----:R-:W-:-:S05]  /*c400*/  LEA R0, R3, R0, 0x18 ;  /* 0x0000000003007211 */ /* 0x001fca00078ec0ff */
[----:B------:R-:W-:-:S04]  /*c410*/  VIADD R0, R0, 0x20 ;  /* 0x0000002000007836 */ /* 0x000fc80000000000 */
[C---:B------:R-:W-:Y:S01]  /*c420*/  IMAD R5, R9.reuse, 0x8, R0 ;  /* 0x0000000809057824 */ /* 0x040fe200078e0200 */
[----:B------:R-:W-:-:S03]  /*c430*/  IADD3 R9, R9, 0x1, RZ ;  /* 0x0000000109097810 */ /* 0x000fc60007ffe0ff */
[----:B------:R-:W0:Y:S01]  /*c440*/  SYNCS.PHASECHK.TRANS64.TRYWAIT P0, [R5+URZ], R2 ;  /* 0x00000002050075a7 */ /* 0x000e22000800017f */
[----:B------:R-:W-:-:S04]  /*c450*/  ISETP.NE.AND P1, PT, R9, 0x4, PT ;  /* 0x000000040900780c */ /* 0x000fc80003f25270 */
[----:B------:R-:W-:Y:S02]  /*c460*/  SEL R3, RZ, 0x1, P1 ;  /* 0x00000001ff037807 */ /* 0x000fe40000800000 */
[----:B------:R-:W-:Y:S02]  /*c470*/  SEL R9, R9, RZ, P1 ;  /* 0x000000ff09097207 */ /* 0x000fe40000800000 */
[----:B------:R-:W-:-:S03]  /*c480*/  LOP3.LUT R10, R10, R3, RZ, 0x3c, !PT ;  /* 0x000000030a0a7212 */ /* 0x000fc600078e3cff */
[----:B------:R-:W-:Y:S01]  /*c490*/  IMAD R7, R9, 0x8, R0 ;  /* 0x0000000809077824 */ /* 0x000fe200078e0200 */
[----:B------:R-:W-:Y:S01]  /*c4a0*/  SHF.L.U32 R4, R10, 0x1f, RZ ;  /* 0x0000001f0a047819 */ /* 0x000fe200000006ff */
[----:B0-----:R-:W-:Y:S06]  /*c4b0*/  @!P0 BRA `(.L_x_308) ;  /* 0x0000000000dc8947 */ /* 0x001fec0003800000 */
.L_x_319:
[----:B------:R-:W1:Y:S01]  /*c4c0*/  SYNCS.PHASECHK.TRANS64.TRYWAIT P0, [R7+URZ], R4 ;  /* 0x00000004070075a7 */ /* 0x000e62000800017f */
[----:B0-----:R-:W-:-:S05]  /*c4d0*/  VIADD R2, R9, 0x1 ;  /* 0x0000000109027836 */ /* 0x001fca0000000000 */
[----:B------:R-:W-:-:S04]  /*c4e0*/  ISETP.NE.AND P1, PT, R2, 0x4, PT ;  /* 0x000000040200780c */ /* 0x000fc80003f25270 */
[----:B------:R-:W-:Y:S02]  /*c4f0*/  SEL R3, RZ, 0x1, P1 ;  /* 0x00000001ff037807 */ /* 0x000fe40000800000 */
[----:B------:R-:W-:Y:S02]  /*c500*/  SEL R9, R2, RZ, P1 ;  /* 0x000000ff02097207 */ /* 0x000fe40000800000 */
[----:B------:R-:W-:-:S03]  /*c510*/  LOP3.LUT R11, R10, R3, RZ, 0x3c, !PT ;  /* 0x000000030a0b7212 */ /* 0x000fc600078e3cff */
[----:B------:R-:W-:Y:S01]  /*c520*/  IMAD R6, R9, 0x8, R0 ;  /* 0x0000000809067824 */ /* 0x000fe200078e0200 */
[----:B------:R-:W-:Y:S01]  /*c530*/  SHF.L.U32 R5, R11, 0x1f, RZ ;  /* 0x0000001f0b057819 */ /* 0x000fe200000006ff */
[----:B-1----:R-:W-:Y:S06]  /*c540*/  @!P0 BRA `(.L_x_309) ;  /* 0x0000000000cc8947 */ /* 0x002fec0003800000 */
.L_x_320:
[----:B------:R-:W1:Y:S01]  /*c550*/  SYNCS.PHASECHK.TRANS64.TRYWAIT P0, [R6+URZ], R5 ;  /* 0x00000005060075a7 */ /* 0x000e62000800017f */
[----:B------:R-:W-:-:S05]  /*c560*/  VIADD R2, R9, 0x1 ;  /* 0x0000000109027836 */ /* 0x000fca0000000000 */
[----:B------:R-:W-:-:S04]  /*c570*/  ISETP.NE.AND P1, PT, R2, 0x4, PT ;  /* 0x000000040200780c */ /* 0x000fc80003f25270 */
[----:B0-----:R-:W-:Y:S02]  /*c580*/  SEL R4, RZ, 0x1, P1 ;  /* 0x00000001ff047807 */ /* 0x001fe40000800000 */
[----:B------:R-:W-:Y:S02]  /*c590*/  SEL R3, R2, RZ, P1 ;  /* 0x000000ff02037207 */ /* 0x000fe40000800000 */
[----:B------:R-:W-:Y:S01]  /*c5a0*/  LOP3.LUT R4, R11, R4, RZ, 0x3c, !PT ;  /* 0x000000040b047212 */ /* 0x000fe200078e3cff */
[----:B-1----:R-:W-:Y:S06]  /*c5b0*/  @!P0 BRA `(.L_x_310) ;  /* 0x0000000000c48947 */ /* 0x002fec0003800000 */
.L_x_321:
[----:B------:R-:W-:Y:S01]  /*c5c0*/  IMAD R3, R3, 0x8, R0 ;  /* 0x0000000803037824 */ /* 0x000fe200078e0200 */
[----:B------:R-:W-:-:S07]  /*c5d0*/  SHF.L.U32 R0, R4, 0x1f, RZ ;  /* 0x0000001f04007819 */ /* 0x000fce00000006ff */
.L_x_311:
[----:B-1----:R1:W2:Y:S02]  /*c5e0*/  SYNCS.PHASECHK.TRANS64.TRYWAIT P0, [R3+URZ], R0 ;  /* 0x00000000030075a7 */ /* 0x0022a4000800017f */
[----:B--2---:R-:W-:Y:S05]  /*c5f0*/  @!P0 NANOSLEEP.SYNCS 0x989680 ;  /* 0x009896800000895d */ /* 0x004fea0003900000 */
[----:B------:R-:W2:Y:S02]  /*c600*/  @!P0 SYNCS.PHASECHK.TRANS64 P0, [R3+URZ], R0 ;  /* 0x00000000030085a7 */ /* 0x000ea4000800007f */
[----:B--2---:R-:W-:Y:S05]  /*c610*/  @!P0 BRA `(.L_x_311) ;  /* 0xfffffffc00f08947 */ /* 0x004fea000383ffff */
.L_x_306:
[----:B------:R-:W-:Y:S05]  /*c620*/  BSYNC B0 ;  /* 0x0000000000007941 */ /* 0x000fea0003800000 */
.L_x_305:
[----:B------:R-:W-:Y:S05]  /*c630*/  EXIT ;  /* 0x000000000000794d */ /* 0x000fea0003800000 */
.L_x_21:
[----:B----4-:R4:W0:Y:S02]  /*c640*/  SYNCS.PHASECHK.TRANS64.TRYWAIT P1, [R3+URZ], R0 ;  /* 0x00000000030075a7 */ /* 0x010824000802017f */
[----:B0-----:R-:W-:Y:S05]  /*c650*/  @!P1 NANOSLEEP.SYNCS 0x989680 ;  /* 0x009896800000995d */ /* 0x001fea0003900000 */
[----:B------:R-:W0:Y:S02]  /*c660*/  @!P1 SYNCS.PHASECHK.TRANS64 P1, [R3+URZ], R0 ;  /* 0x00000000030095a7 */ /* 0x000e24000802007f */
[----:B0-----:R-:W-:Y:S05]  /*c670*/  @!P1 BRA `(.L_x_21) ;  /* 0xfffffffc00f09947 */ /* 0x001fea000383ffff */
[----:B------:R-:W-:Y:S05]  /*c680*/  BRA `(.L_x_20) ;  /* 0xffffff4c00ac7947 */ /* 0x000fea000383ffff */
.L_x_26:
[----:B-1----:R1:W3:Y:S02]  /*c690*/  SYNCS.PHASECHK.TRANS64.TRYWAIT P1, [R5+URZ], R4 ;  /* 0x00000004050075a7 */ /* 0x0022e4000802017f */
[----:B---3--:R-:W-:Y:S05]  /*c6a0*/  @!P1 NANOSLEEP.SYNCS 0x989680 ;  /* 0x009896800000995d */ /* 0x008fea0003900000 */
[----:B------:R-:W3:Y:S02]  /*c6b0*/  @!P1 SYNCS.PHASECHK.TRANS64 P1, [R5+URZ], R4 ;  /* 0x00000004050095a7 */ /* 0x000ee4000802007f */
[----:B---3--:R-:W-:Y:S05]  /*c6c0*/  @!P1 BRA `(.L_x_26) ;  /* 0xfffffffc00f09947 */ /* 0x008fea000383ffff */
[----:B------:R-:W-:Y:S05]  /*c6d0*/  BRA `(.L_x_25) ;  /* 0xffffff5000ec7947 */ /* 0x000fea000383ffff */
.L_x_293:
[----:B------:R-:W-:Y:S01]  /*c6e0*/  BSSY B1, `(.L_x_312) ;  /* 0x0000006000017945 */ /* 0x000fe20003800000 */
[----:B------:R-:W-:-:S07]  /*c6f0*/  IMAD.MOV.U32 R15, RZ, RZ, -0x1 ;  /* 0xffffffffff0f7424 */ /* 0x000fce00078e00ff */
[----:B------:R-:W-:Y:S05]  /*c700*/  WARPSYNC.COLLECTIVE R15, `(.L_x_313) ;  /* 0x000000000f0c7348 */ /* 0x000fea0003c00000 */
[----:B------:R-:W-:Y:S02]  /*c710*/  ELECT P6, UR62, PT ;  /* 0x00000000003e782f */ /* 0x000fe400038c0000 */
[----:B------:R-:W-:Y:S01]  /*c720*/  MOV R14, UR62 ;  /* 0x0000003e000e7c02 */ /* 0x000fe20008000f00 */
[----:B------:R-:W-:Y:S10]  /*c730*/  ENDCOLLECTIVE ;  /* 0x000000000000791b */ /* 0x000ff40003800000 */
.L_x_313:
[----:B------:R-:W-:Y:S05]  /*c740*/  BSYNC B1 ;  /* 0x0000000000017941 */ /* 0x000fea0003800000 */
.L_x_312:
[----:B------:R-:W-:Y:S05]  /*c750*/  BRA `(.L_x_314) ;  /* 0xfffffff000347947 */ /* 0x000fea000383ffff */
.L_x_296:
[----:B-1----:R1:W2:Y:S02]  /*c760*/  SYNCS.PHASECHK.TRANS64.TRYWAIT P0, [R22+URZ+0x20], R7 ;  /* 0x00002007160075a7 */ /* 0x0022a4000800017f */
[----:B--2---:R-:W-:Y:S05]  /*c770*/  @!P0 NANOSLEEP.SYNCS 0x989680 ;  /* 0x009896800000895d */ /* 0x004fea0003900000 */
[----:B------:R-:W2:Y:S02]  /*c780*/  @!P0 SYNCS.PHASECHK.TRANS64 P0, [R22+URZ+0x20], R7 ;  /* 0x00002007160085a7 */ /* 0x000ea4000800007f */
[----:B--2---:R-:W-:Y:S05]  /*c790*/  @!P0 BRA `(.L_x_296) ;  /* 0xfffffffc00f08947 */ /* 0x004fea000383ffff */
[----:B------:R-:W-:Y:S05]  /*c7a0*/  BRA `(.L_x_315) ;  /* 0xfffffff000707947 */ /* 0x000fea000383ffff */
.L_x_304:
[----:B------:R-:W-:Y:S01]  /*c7b0*/  BSSY B0, `(.L_x_316) ;  /* 0x0000006000007945 */ /* 0x000fe20003800000 */
[----:B------:R-:W-:-:S07]  /*c7c0*/  IMAD.MOV.U32 R15, RZ, RZ, -0x1 ;  /* 0xffffffffff0f7424 */ /* 0x000fce00078e00ff */
[----:B------:R-:W-:Y:S05]  /*c7d0*/  WARPSYNC.COLLECTIVE R15, `(.L_x_317) ;  /* 0x000000000f0c7348 */ /* 0x000fea0003c00000 */
[----:B------:R-:W-:Y:S02]  /*c7e0*/  ELECT P6, UR62, PT ;  /* 0x00000000003e782f */ /* 0x000fe400038c0000 */
[----:B------:R-:W-:Y:S01]  /*c7f0*/  MOV R14, UR62 ;  /* 0x0000003e000e7c02 */ /* 0x000fe20008000f00 */
[----:B------:R-:W-:Y:S10]  /*c800*/  ENDCOLLECTIVE ;  /* 0x000000000000791b */ /* 0x000ff40003800000 */
.L_x_317:
[----:B------:R-:W-:Y:S05]  /*c810*/  BSYNC B0 ;  /* 0x0000000000007941 */ /* 0x000fea0003800000 */
.L_x_316:
[----:B------:R-:W-:Y:S05]  /*c820*/  BRA `(.L_x_318) ;  /* 0xfffffff800d07947 */ /* 0x000fea000383ffff */
.L_x_308:
[----:B0-----:R0:W1:Y:S02]  /*c830*/  SYNCS.PHASECHK.TRANS64.TRYWAIT P0, [R5+URZ], R2 ;  /* 0x00000002050075a7 */ /* 0x001064000800017f */
[----:B-1----:R-:W-:Y:S05]  /*c840*/  @!P0 NANOSLEEP.SYNCS 0x989680 ;  /* 0x009896800000895d */ /* 0x002fea0003900000 */
[----:B------:R-:W1:Y:S02]  /*c850*/  @!P0 SYNCS.PHASECHK.TRANS64 P0, [R5+URZ], R2 ;  /* 0x00000002050085a7 */ /* 0x000e64000800007f */
[----:B-1----:R-:W-:Y:S05]  /*c860*/  @!P0 BRA `(.L_x_308) ;  /* 0xfffffffc00f08947 */ /* 0x002fea000383ffff */
[----:B------:R-:W-:Y:S05]  /*c870*/  BRA `(.L_x_319) ;  /* 0xfffffffc00107947 */ /* 0x000fea000383ffff */
.L_x_309:
[----:B0-----:R0:W1:Y:S02]  /*c880*/  SYNCS.PHASECHK.TRANS64.TRYWAIT P0, [R7+URZ], R4 ;  /* 0x00000004070075a7 */ /* 0x001064000800017f */
[----:B-1----:R-:W-:Y:S05]  /*c890*/  @!P0 NANOSLEEP.SYNCS 0x989680 ;  /* 0x009896800000895d */ /* 0x002fea0003900000 */
[----:B------:R-:W1:Y:S02]  /*c8a0*/  @!P0 SYNCS.PHASECHK.TRANS64 P0, [R7+URZ], R4 ;  /* 0x00000004070085a7 */ /* 0x000e64000800007f */
[----:B-1----:R-:W-:Y:S05]  /*c8b0*/  @!P0 BRA `(.L_x_309) ;  /* 0xfffffffc00f08947 */ /* 0x002fea000383ffff */
[----:B------:R-:W-:Y:S05]  /*c8c0*/  BRA `(.L_x_320) ;  /* 0xfffffffc00207947 */ /* 0x000fea000383ffff */
.L_x_310:
[----:B0-----:R0:W1:Y:S02]  /*c8d0*/  SYNCS.PHASECHK.TRANS64.TRYWAIT P0, [R6+URZ], R5 ;  /* 0x00000005060075a7 */ /* 0x001064000800017f */
[----:B-1----:R-:W-:Y:S05]  /*c8e0*/  @!P0 NANOSLEEP.SYNCS 0x989680 ;  /* 0x009896800000895d */ /* 0x002fea0003900000 */
[----:B------:R-:W1:Y:S02]  /*c8f0*/  @!P0 SYNCS.PHASECHK.TRANS64 P0, [R6+URZ], R5 ;  /* 0x00000005060085a7 */ /* 0x000e64000800007f */
[----:B-1----:R-:W-:Y:S05]  /*c900*/  @!P0 BRA `(.L_x_310) ;  /* 0xfffffffc00f08947 */ /* 0x002fea000383ffff */
[----:B------:R-:W-:Y:S05]  /*c910*/  BRA `(.L_x_321) ;  /* 0xfffffffc00287947 */ /* 0x000fea000383ffff */
.L_x_322:
[----:B------:R-:W-:-:S00]  /*c920*/  BRA `(.L_x_322) ;  /* 0xfffffffc00fc7947 */ /* 0x000fc0000383ffff */
[----:B------:R-:W-:-:S00]  /*c930*/  NOP ;  /* 0x0000000000007918 */ /* 0x000fc00000000000 */
        /* <DEDUP_REMOVED lines=12> */
.L_x_323:


//--------------------- .nv.global.init           --------------------------
	.section	.nv.global.init,"aw",@progbits
.nv.global.init:
	.type		$str$22,@object
	.size		$str$22,($str$23 - $str$22)
$str$22:
        /*0000*/ 	.byte	0x6b, 0x5f, 0x74, 0x69, 0x6c, 0x65, 0x5f, 0x63, 0x6f, 0x75, 0x6e, 0x74, 0x20, 0x3e, 0x3d, 0x20
        /*0010*/ 	.byte	0x31, 0x00
	.type		$str$23,@object
	.size		$str$23,(__unnamed_1 - $str$23)
$str$23:
        /*0012*/ 	.byte	0x2f, 0x74, 0x6d, 0x70, 0x2f, 0x63, 0x75, 0x74, 0x6c, 0x61, 0x73, 0x73, 0x5f, 0x73, 0x77, 0x65
        /*0022*/ 	.byte	0x65, 0x70, 0x5f, 0x73, 0x72, 0x63, 0x2f, 0x69, 0x6e, 0x63, 0x6c, 0x75, 0x64, 0x65, 0x2f, 0x63
        /*0032*/ 	.byte	0x75, 0x74, 0x6c, 0x61, 0x73, 0x73, 0x2f, 0x67, 0x65, 0x6d, 0x6d, 0x2f, 0x63, 0x6f, 0x6c, 0x6c
        /*0042*/ 	.byte	0x65, 0x63, 0x74, 0x69, 0x76, 0x65, 0x2f, 0x73, 0x6d, 0x39, 0x30, 0x5f, 0x6d, 0x6d, 0x61, 0x5f
        /*0052*/ 	.byte	0x74, 0x6d, 0x61, 0x5f, 0x67, 0x6d, 0x6d, 0x61, 0x5f, 0x73, 0x73, 0x5f, 0x77, 0x61, 0x72, 0x70
        /*0062*/ 	.byte	0x73, 0x70, 0x65, 0x63, 0x69, 0x61, 0x6c, 0x69, 0x7a, 0x65, 0x64, 0x2e, 0x68, 0x70, 0x70, 0x00
	.type		__unnamed_1,@object
	.size		__unnamed_1,(.L_0 - __unnamed_1)
__unnamed_1:
        /*0072*/ 	.byte	0x76, 0x6f, 0x69, 0x64, 0x20, 0x63, 0x75, 0x74, 0x6c, 0x61, 0x73, 0x73, 0x3a, 0x3a, 0x67, 0x65
        /* <DEDUP_REMOVED lines=181> */
        /*0bd2*/ 	.byte	0x00
.L_0:


//--------------------- .nv.shared._ZN7cutlass13device_kernelINS_4gemm6kernel13GemmUniversalIN4cute5tupleIJiiiiEEENS1_10collective13CollectiveMmaINS1_34MainloopSm90TmaGmmaWarpSpecializedILi4ENS5_IJNS4_1CILi4EEENSA_ILi2EEENSA_ILi1EEEEEENS1_35KernelTmaWarpSpecializedCooperativeEEENS5_IJNSA_ILi256EEENSA_ILi128EEENSA_ILi64EEEEEENS_6half_tENS5_IJlSD_lEEESL_SM_NS4_8TiledMMAINS4_8MMA_AtomIJNS4_4SM904GMMA26MMA_64x128x16_F32F16F16_SSILNSQ_5MajorE0ELSS_0ELNSQ_7ScaleInE1ELST_1EEEEEENS4_6LayoutINS5_IJSC_SD_SD_EEENS5_IJSD_NSA_ILi0EEESY_EEEEENS5_IJNS4_10UnderscoreES11_S11_EEEEENS4_23SM90_TMA_LOAD_MULTICASTENS4_14ComposedLayoutINS4_7SwizzleILi3ELi4ELi3EEENS4_18smem_ptr_flag_bitsILi16EEENSW_INS5_IJNSA_ILi8EEESJ_EEENS5_IJSJ_SD_EEEEEEEvNS4_8identityES14_S1E_vS1F_EENS_8epilogue10collective6detail29Sm90TmaWarpSpecializedAdapterINS1I_15DefaultEpilogueISL_SM_SM_NS1H_6thread17LinearCombinationISL_Li1EffLNS1M_9ScaleType4KindE0ELNS_15FloatRoundStyleE2ESL_EENS1_15EpilogueDefaultEEEEEvvEEEEvNT_6ParamsE --------------------------
	.section	.nv.shared._ZN7cutlass13device_kernelINS_4gemm6kernel13GemmUniversalIN4cute5tupleIJiiiiEEENS1_10collective13CollectiveMmaINS1_34MainloopSm90TmaGmmaWarpSpecializedILi4ENS5_IJNS4_1CILi4EEENSA_ILi2EEENSA_ILi1EEEEEENS1_35KernelTmaWarpSpecializedCooperativeEEENS5_IJNSA_ILi256EEENSA_ILi128EEENSA_ILi64EEEEEENS_6half_tENS5_IJlSD_lEEESL_SM_NS4_8TiledMMAINS4_8MMA_AtomIJNS4_4SM904GMMA26MMA_64x128x16_F32F16F16_SSILNSQ_5MajorE0ELSS_0ELNSQ_7ScaleInE1ELST_1EEEEEENS4_6LayoutINS5_IJSC_SD_SD_EEENS5_IJSD_NSA_ILi0EEESY_EEEEENS5_IJNS4_10UnderscoreES11_S11_EEEEENS4_23SM90_TMA_LOAD_MULTICASTENS4_14ComposedLayoutINS4_7SwizzleILi3ELi4ELi3EEENS4_18smem_ptr_flag_bitsILi16EEENSW_INS5_IJNSA_ILi8EEESJ_EEENS5_IJSJ_SD_EEEEEEEvNS4_8identityES14_S1E_vS1F_EENS_8epilogue10collective6detail29Sm90TmaWarpSpecializedAdapterINS1I_15DefaultEpilogueISL_SM_SM_NS1H_6thread17LinearCombinationISL_Li1EffLNS1M_9ScaleType4KindE0ELNS_15FloatRoundStyleE2ESL_EENS1_15EpilogueDefaultEEEEEvvEEEEvNT_6ParamsE,"aw",@nobits
	.sectionflags	@""
	.align	16
	.zero		1024


//--------------------- .nv.shared.reserved.0     --------------------------
	.section	.nv.shared.reserved.0,"aw",@nobits
	.weak		__nv_reservedSMEM_offset_0_alias
	.size		__nv_reservedSMEM_offset_0_alias, 0, 0
	.other		__nv_reservedSMEM_offset_0_alias,@"STO_CUDA_RESERVED_SHARED STV_DEFAULT"
__nv_reservedSMEM_offset_0_alias:
	.zero		0


//--------------------- .nv.global                --------------------------
	.section	.nv.global,"aw",@nobits
.nv.global:
	.type		_ZN40_INTERNAL_e1c461ea_4_k_cu_4e827b9c_197954cute1_E,@object
	.size		_ZN40_INTERNAL_e1c461ea_4_k_cu_4e827b9c_197954cute1_E,(_ZN40_INTERNAL_e1c461ea_4_k_cu_4e827b9c_197954cuda3std3__45__cpo6cbeginE - _ZN40_INTERNAL_e1c461ea_4_k_cu_4e827b9c_197954cute1_E)
_ZN40_INTERNAL_e1c461ea_4_k_cu_4e827b9c_197954cute1_E:
	.zero		1
	.type		_ZN40_INTERNAL_e1c461ea_4_k_cu_4e827b9c_197954cuda3std3__45__cpo6cbeginE,@object
	.size		_ZN40_INTERNAL_e1c461ea_4_k_cu_4e827b9c_197954cuda3std3__45__cpo6cbeginE,(_ZN40_INTERNAL_e1c461ea_4_k_cu_4e827b9c_197954cuda3std3__48in_placeE - _ZN40_INTERNAL_e1c461ea_4_k_cu_4e827b9c_197954cuda3std3__45__cpo6cbeginE)
_ZN40_INTERNAL_e1c461ea_4_k_cu_4e827b9c_197954cuda3std3__45__cpo6cbeginE:
	.zero		1
	.type		_ZN40_INTERNAL_e1c461ea_4_k_cu_4e827b9c_197954cuda3std3__48in_placeE,@object
	.size		_ZN40_INTERNAL_e1c461ea_4_k_cu_4e827b9c_197954cuda3std3__48in_placeE,(_ZN40_INTERNAL_e1c461ea_4_k_cu_4e827b9c_197954cuda3std6ranges3__45__cpo9iter_moveE - _ZN40_INTERNAL_e1c461ea_4_k_cu_4e827b9c_197954cuda3std3__48in_placeE)
_ZN40_INTERNAL_e1c461ea_4_k_cu_4e827b9c_197954cuda3std3__48in_placeE:
	.zero		1
	.type		_ZN40_INTERNAL_e1c461ea_4_k_cu_4e827b9c_197954cuda3std6ranges3__45__cpo9iter_moveE,@object
	.size		_ZN40_INTERNAL_e1c461ea_4_k_cu_4e827b9c_197954cuda3std6ranges3__45__cpo9iter_moveE,(_ZN40_INTERNAL_e1c461ea_4_k_cu_4e827b9c_197954cuda3std3__45__cpo5beginE - _ZN40_INTERNAL_e1c461ea_4_k_cu_4e827b9c_197954cuda3std6ranges3__45__cpo9iter_moveE)
_ZN40_INTERNAL_e1c461ea_4_k_cu_4e827b9c_197954cuda3std6ranges3__45__cpo9iter_moveE:
	.zero		1
	.type		_ZN40_INTERNAL_e1c461ea_4_k_cu_4e827b9c_197954cuda3std3__45__cpo5beginE,@object
	.size		_ZN40_INTERNAL_e1c461ea_4_k_cu_4e827b9c_197954cuda3std3__45__cpo5beginE,(_ZN40_INTERNAL_e1c461ea_4_k_cu_4e827b9c_197954cuda3std3__442_GLOBAL__N__e1c461ea_4_k_cu_4e827b9c_197956ignoreE - _ZN40_INTERNAL_e1c461ea_4_k_cu_4e827b9c_197954cuda3std3__45__cpo5beginE)
_ZN40_INTERNAL_e1c461ea_4_k_cu_4e827b9c_197954cuda3std3__45__cpo5beginE:
	.zero		1
	.type		_ZN40_INTERNAL_e1c461ea_4_k_cu_4e827b9c_197954cuda3std3__442_GLOBAL__N__e1c461ea_4_k_cu_4e827b9c_197956ignoreE,@object
	.size		_ZN40_INTERNAL_e1c461ea_4_k_cu_4e827b9c_197954cuda3std3__442_GLOBAL__N__e1c461ea_4_k_cu_4e827b9c_197956ignoreE,(_ZN40_INTERNAL_e1c461ea_4_k_cu_4e827b9c_197954cute7productE - _ZN40_INTERNAL_e1c461ea_4_k_cu_4e827b9c_197954cuda3std3__442_GLOBAL__N__e1c461ea_4_k_cu_4e827b9c_197956ignoreE)
_ZN40_INTERNAL_e1c461ea_4_k_cu_4e827b9c_197954cuda3std3__442_GLOBAL__N__e1c461ea_4_k_cu_4e827b9c_197956ignoreE:
	.zero		1
	.type		_ZN40_INTERNAL_e1c461ea_4_k_cu_4e827b9c_197954cute7productE,@object
	.size		_ZN40_INTERNAL_e1c461ea_4_k_cu_4e827b9c_197954cute7productE,(_ZN40_INTERNAL_e1c461ea_4_k_cu_4e827b9c_197954cuda3std3__45__cpo3endE - _ZN40_INTERNAL_e1c461ea_4_k_cu_4e827b9c_197954cute7productE)
_ZN40_INTERNAL_e1c461ea_4_k_cu_4e827b9c_197954cute7productE:
	.zero		1
	.type		_ZN40_INTERNAL_e1c461ea_4_k_cu_4e827b9c_197954cuda3std3__45__cpo3endE,@object
	.size		_ZN40_INTERNAL_e1c461ea_4_k_cu_4e827b9c_197954cuda3std3__45__cpo3endE,(_ZN40_INTERNAL_e1c461ea_4_k_cu_4e827b9c_197954cuda3std3__419piecewise_constructE - _ZN40_INTERNAL_e1c461ea_4_k_cu_4e827b9c_197954cuda3std3__45__cpo3endE)
_ZN40_INTERNAL_e1c461ea_4_k_cu_4e827b9c_197954cuda3std3__45__cpo3endE:
	.zero		1
	.type		_ZN40_INTERNAL_e1c461ea_4_k_cu_4e827b9c_197954cuda3std3__419piecewise_constructE,@object
	.size		_ZN40_INTERNAL_e1c461ea_4_k_cu_4e827b9c_197954cuda3std3__419piecewise_constructE,(_ZN40_INTERNAL_e1c461ea_4_k_cu_4e827b9c_197954cuda3std3__45__cpo4cendE - _ZN40_INTERNAL_e1c461ea_4_k_cu_4e827b9c_197954cuda3std3__419piecewise_constructE)
_ZN40_INTERNAL_e1c461ea_4_k_cu_4e827b9c_197954cuda3std3__419piecewise_constructE:
	.zero		1
	.type		_ZN40_INTERNAL_e1c461ea_4_k_cu_4e827b9c_197954cuda3std3__45__cpo4cendE,@object
	.size		_ZN40_INTERNAL_e1c461ea_4_k_cu_4e827b9c_197954cuda3std3__45__cpo4cendE,(_ZN40_INTERNAL_e1c461ea_4_k_cu_4e827b9c_197954cuda3std6ranges3__45__cpo4swapE - _ZN40_INTERNAL_e1c461ea_4_k_cu_4e827b9c_197954cuda3std3__45__cpo4cendE)
_ZN40_INTERNAL_e1c461ea_4_k_cu_4e827b9c_197954cuda3std3__45__cpo4cendE:
	.zero		1
	.type		_ZN40_INTERNAL_e1c461ea_4_k_cu_4e827b9c_197954cuda3std6ranges3__45__cpo4swapE,@object
	.size		_ZN40_INTERNAL_e1c461ea_4_k_cu_4e827b9c_197954cuda3std6ranges3__45__cpo4swapE,(.L_8 - _ZN40_INTERNAL_e1c461ea_4_k_cu_4e827b9c_197954cuda3std6ranges3__45__cpo4swapE)
_ZN40_INTERNAL_e1c461ea_4_k_cu_4e827b9c_197954cuda3std6ranges3__45__cpo4swapE:
	.zero		1
.L_8:


//--------------------- .nv.constant0._ZN7cutlass13device_kernelINS_4gemm6kernel13GemmUniversalIN4cute5tupleIJiiiiEEENS1_10collective13CollectiveMmaINS1_34MainloopSm90TmaGmmaWarpSpecializedILi4ENS5_IJNS4_1CILi4EEENSA_ILi2EEENSA_ILi1EEEEEENS1_35KernelTmaWarpSpecializedCooperativeEEENS5_IJNSA_ILi256EEENSA_ILi128EEENSA_ILi64EEEEEENS_6half_tENS5_IJlSD_lEEESL_SM_NS4_8TiledMMAINS4_8MMA_AtomIJNS4_4SM904GMMA26MMA_64x128x16_F32F16F16_SSILNSQ_5MajorE0ELSS_0ELNSQ_7ScaleInE1ELST_1EEEEEENS4_6LayoutINS5_IJSC_SD_SD_EEENS5_IJSD_NSA_ILi0EEESY_EEEEENS5_IJNS4_10UnderscoreES11_S11_EEEEENS4_23SM90_TMA_LOAD_MULTICASTENS4_14ComposedLayoutINS4_7SwizzleILi3ELi4ELi3EEENS4_18smem_ptr_flag_bitsILi16EEENSW_INS5_IJNSA_ILi8EEESJ_EEENS5_IJSJ_SD_EEEEEEEvNS4_8identityES14_S1E_vS1F_EENS_8epilogue10collective6detail29Sm90TmaWarpSpecializedAdapterINS1I_15DefaultEpilogueISL_SM_SM_NS1H_6thread17LinearCombinationISL_Li1EffLNS1M_9ScaleType4KindE0ELNS_15FloatRoundStyleE2ESL_EENS1_15EpilogueDefaultEEEEEvvEEEEvNT_6ParamsE --------------------------
	.section	.nv.constant0._ZN7cutlass13device_kernelINS_4gemm6kernel13GemmUniversalIN4cute5tupleIJiiiiEEENS1_10collective13CollectiveMmaINS1_34MainloopSm90TmaGmmaWarpSpecializedILi4ENS5_IJNS4_1CILi4EEENSA_ILi2EEENSA_ILi1EEEEEENS1_35KernelTmaWarpSpecializedCooperativeEEENS5_IJNSA_ILi256EEENSA_ILi128EEENSA_ILi64EEEEEENS_6half_tENS5_IJlSD_lEEESL_SM_NS4_8TiledMMAINS4_8MMA_AtomIJNS4_4SM904GMMA26MMA_64x128x16_F32F16F16_SSILNSQ_5MajorE0ELSS_0ELNSQ_7ScaleInE1ELST_1EEEEEENS4_6LayoutINS5_IJSC_SD_SD_EEENS5_IJSD_NSA_ILi0EEESY_EEEEENS5_IJNS4_10UnderscoreES11_S11_EEEEENS4_23SM90_TMA_LOAD_MULTICASTENS4_14ComposedLayoutINS4_7SwizzleILi3ELi4ELi3EEENS4_18smem_ptr_flag_bitsILi16EEENSW_INS5_IJNSA_ILi8EEESJ_EEENS5_IJSJ_SD_EEEEEEEvNS4_8identityES14_S1E_vS1F_EENS_8epilogue10collective6detail29Sm90TmaWarpSpecializedAdapterINS1I_15DefaultEpilogueISL_SM_SM_NS1H_6thread17LinearCombinationISL_Li1EffLNS1M_9ScaleType4KindE0ELNS_15FloatRoundStyleE2ESL_EENS1_15EpilogueDefaultEEEEEvvEEEEvNT_6ParamsE,"a",@progbits
	.sectionflags	@""
	.align	4
.nv.constant0._ZN7cutlass13device_kernelINS_4gemm6kernel13GemmUniversalIN4cute5tupleIJiiiiEEENS1_10collective13CollectiveMmaINS1_34MainloopSm90TmaGmmaWarpSpecializedILi4ENS5_IJNS4_1CILi4EEENSA_ILi2EEENSA_ILi1EEEEEENS1_35KernelTmaWarpSpecializedCooperativeEEENS5_IJNSA_ILi256EEENSA_ILi128EEENSA_ILi64EEEEEENS_6half_tENS5_IJlSD_lEEESL_SM_NS4_8TiledMMAINS4_8MMA_AtomIJNS4_4SM904GMMA26MMA_64x128x16_F32F16F16_SSILNSQ_5MajorE0ELSS_0ELNSQ_7ScaleInE1ELST_1EEEEEENS4_6LayoutINS5_IJSC_SD_SD_EEENS5_IJSD_NSA_ILi0EEESY_EEEEENS5_IJNS4_10UnderscoreES11_S11_EEEEENS4_23SM90_TMA_LOAD_MULTICASTENS4_14ComposedLayoutINS4_7SwizzleILi3ELi4ELi3EEENS4_18smem_ptr_flag_bitsILi16EEENSW_INS5_IJNSA_ILi8EEESJ_EEENS5_IJSJ_SD_EEEEEEEvNS4_8identityES14_S1E_vS1F_EENS_8epilogue10collective6detail29Sm90TmaWarpSpecializedAdapterINS1I_15DefaultEpilogueISL_SM_SM_NS1H_6thread17LinearCombinationISL_Li1EffLNS1M_9ScaleType4KindE0ELNS_15FloatRoundStyleE2ESL_EENS1_15EpilogueDefaultEEEEEvvEEEEvNT_6ParamsE:
	.zero		1664


//--------------------- SYMBOLS --------------------------

	.type		.nv.reservedSmem.offset0,@object
	.size		.nv.reservedSmem.offset0,0x4
	.type		__assertfail,@function
